//
// Generated by NVIDIA NVVM Compiler
//
// Compiler Build ID: CL-36424714
// Cuda compilation tools, release 13.0, V13.0.88
// Based on NVVM 20.0.0
//

.version 9.0
.target sm_100
.address_size 64

	// .globl	_Z3KDEPKdPdii
.func  (.param .b64 func_retval0) __internal_accurate_pow
(
	.param .b64 __internal_accurate_pow_param_0
)
;

.visible .entry _Z3KDEPKdPdii(
	.param .u64 .ptr .align 1 _Z3KDEPKdPdii_param_0,
	.param .u64 .ptr .align 1 _Z3KDEPKdPdii_param_1,
	.param .u32 _Z3KDEPKdPdii_param_2,
	.param .u32 _Z3KDEPKdPdii_param_3
)
{
	.reg .pred 	%p<49>;
	.reg .b32 	%r<91>;
	.reg .b32 	%f<7>;
	.reg .b64 	%rd<19>;
	.reg .b64 	%fd<156>;

	ld.param.u64 	%rd8, [_Z3KDEPKdPdii_param_0];
	ld.param.u64 	%rd7, [_Z3KDEPKdPdii_param_1];
	ld.param.u32 	%r21, [_Z3KDEPKdPdii_param_2];
	ld.param.u32 	%r22, [_Z3KDEPKdPdii_param_3];
	cvta.to.global.u64 	%rd1, %rd8;
	mov.u32 	%r1, %tid.x;
	setp.lt.s32 	%p2, %r22, 1;
	mov.f64 	%fd155, 0d0000000000000000;
	@%p2 bra 	$L__BB0_31;
	mul.wide.u32 	%rd10, %r1, 8;
	add.s64 	%rd11, %rd1, %rd10;
	ld.global.f64 	%fd1, [%rd11];
	cvt.rn.f64.s32 	%fd2, %r21;
	mov.f64 	%fd46, 0d4000000000000000;
	{
	.reg .b32 %temp; 
	mov.b64 	{%temp, %r2}, %fd46;
	}
	and.b32  	%r3, %r2, 2146435072;
	setp.eq.s32 	%p3, %r3, 1062207488;
	setp.lt.s32 	%p4, %r2, 0;
	selp.b32 	%r4, 0, 2146435072, %p4;
	and.b32  	%r23, %r2, 2147483647;
	setp.ne.s32 	%p5, %r23, 1071644672;
	and.pred  	%p1, %p3, %p5;
	or.b32  	%r5, %r4, -2147483648;
	setp.eq.s32 	%p6, %r22, 1;
	mov.b64 	%rd18, 0;
	mov.f64 	%fd155, 0d0000000000000000;
	@%p6 bra 	$L__BB0_21;
	and.b32  	%r24, %r22, 2147483646;
	neg.s32 	%r90, %r24;
	add.s64 	%rd17, %rd1, 8;
	mov.f64 	%fd155, 0d0000000000000000;
$L__BB0_3:
	setp.lt.s32 	%p7, %r2, 0;
	setp.eq.s32 	%p8, %r3, 1062207488;
	ld.global.f64 	%fd48, [%rd17+-8];
	sub.f64 	%fd49, %fd1, %fd48;
	div.rn.f64 	%fd4, %fd49, %fd2;
	{
	.reg .b32 %temp; 
	mov.b64 	{%temp, %r8}, %fd4;
	}
	abs.f64 	%fd5, %fd4;
	{ // callseq 0, 0
	.param .b64 param0;
	st.param.f64 	[param0], %fd5;
	.param .b64 retval0;
	call.uni (retval0), 
	__internal_accurate_pow, 
	(
	param0
	);
	ld.param.f64 	%fd50, [retval0];
	} // callseq 0
	setp.lt.s32 	%p10, %r8, 0;
	neg.f64 	%fd52, %fd50;
	selp.f64 	%fd53, %fd52, %fd50, %p8;
	selp.f64 	%fd54, %fd53, %fd50, %p10;
	setp.eq.f64 	%p11, %fd4, 0d0000000000000000;
	selp.b32 	%r25, %r8, 0, %p8;
	or.b32  	%r26, %r25, 2146435072;
	selp.b32 	%r27, %r26, %r25, %p7;
	mov.b32 	%r28, 0;
	mov.b64 	%fd55, {%r28, %r27};
	selp.f64 	%fd147, %fd55, %fd54, %p11;
	add.f64 	%fd56, %fd4, 0d4000000000000000;
	{
	.reg .b32 %temp; 
	mov.b64 	{%temp, %r29}, %fd56;
	}
	and.b32  	%r30, %r29, 2146435072;
	setp.ne.s32 	%p12, %r30, 2146435072;
	@%p12 bra 	$L__BB0_8;
	setp.num.f64 	%p13, %fd4, %fd4;
	@%p13 bra 	$L__BB0_6;
	mov.f64 	%fd57, 0d4000000000000000;
	add.rn.f64 	%fd147, %fd4, %fd57;
	bra.uni 	$L__BB0_8;
$L__BB0_6:
	setp.neu.f64 	%p14, %fd5, 0d7FF0000000000000;
	@%p14 bra 	$L__BB0_8;
	selp.b32 	%r31, %r5, %r4, %p1;
	selp.b32 	%r32, %r31, %r4, %p10;
	mov.b32 	%r33, 0;
	mov.b64 	%fd147, {%r33, %r32};
$L__BB0_8:
	setp.eq.f64 	%p16, %fd4, 0d3FF0000000000000;
	mul.f64 	%fd58, %fd147, 0dBFE0000000000000;
	selp.f64 	%fd10, 0dBFE0000000000000, %fd58, %p16;
	fma.rn.f64 	%fd59, %fd10, 0d3FF71547652B82FE, 0d4338000000000000;
	{
	.reg .b32 %temp; 
	mov.b64 	{%r9, %temp}, %fd59;
	}
	mov.f64 	%fd60, 0dC338000000000000;
	add.rn.f64 	%fd61, %fd59, %fd60;
	fma.rn.f64 	%fd62, %fd61, 0dBFE62E42FEFA39EF, %fd10;
	fma.rn.f64 	%fd63, %fd61, 0dBC7ABC9E3B39803F, %fd62;
	fma.rn.f64 	%fd64, %fd63, 0d3E5ADE1569CE2BDF, 0d3E928AF3FCA213EA;
	fma.rn.f64 	%fd65, %fd64, %fd63, 0d3EC71DEE62401315;
	fma.rn.f64 	%fd66, %fd65, %fd63, 0d3EFA01997C89EB71;
	fma.rn.f64 	%fd67, %fd66, %fd63, 0d3F2A01A014761F65;
	fma.rn.f64 	%fd68, %fd67, %fd63, 0d3F56C16C1852B7AF;
	fma.rn.f64 	%fd69, %fd68, %fd63, 0d3F81111111122322;
	fma.rn.f64 	%fd70, %fd69, %fd63, 0d3FA55555555502A1;
	fma.rn.f64 	%fd71, %fd70, %fd63, 0d3FC5555555555511;
	fma.rn.f64 	%fd72, %fd71, %fd63, 0d3FE000000000000B;
	fma.rn.f64 	%fd73, %fd72, %fd63, 0d3FF0000000000000;
	fma.rn.f64 	%fd74, %fd73, %fd63, 0d3FF0000000000000;
	{
	.reg .b32 %temp; 
	mov.b64 	{%r10, %temp}, %fd74;
	}
	{
	.reg .b32 %temp; 
	mov.b64 	{%temp, %r11}, %fd74;
	}
	shl.b32 	%r34, %r9, 20;
	add.s32 	%r35, %r34, %r11;
	mov.b64 	%fd148, {%r10, %r35};
	{
	.reg .b32 %temp; 
	mov.b64 	{%temp, %r36}, %fd10;
	}
	mov.b32 	%f4, %r36;
	abs.f32 	%f1, %f4;
	setp.lt.f32 	%p17, %f1, 0f4086232B;
	@%p17 bra 	$L__BB0_11;
	setp.lt.f64 	%p18, %fd10, 0d0000000000000000;
	add.f64 	%fd75, %fd10, 0d7FF0000000000000;
	selp.f64 	%fd148, 0d0000000000000000, %fd75, %p18;
	setp.geu.f32 	%p19, %f1, 0f40874800;
	@%p19 bra 	$L__BB0_11;
	shr.u32 	%r37, %r9, 31;
	add.s32 	%r38, %r9, %r37;
	shr.s32 	%r39, %r38, 1;
	shl.b32 	%r40, %r39, 20;
	add.s32 	%r41, %r11, %r40;
	mov.b64 	%fd76, {%r10, %r41};
	sub.s32 	%r42, %r9, %r39;
	shl.b32 	%r43, %r42, 20;
	add.s32 	%r44, %r43, 1072693248;
	mov.b32 	%r45, 0;
	mov.b64 	%fd77, {%r45, %r44};
	mul.f64 	%fd148, %fd77, %fd76;
$L__BB0_11:
	setp.lt.s32 	%p20, %r2, 0;
	setp.eq.s32 	%p21, %r3, 1062207488;
	mul.f64 	%fd78, %fd148, 0d3FD9884533D43651;
	div.rn.f64 	%fd79, %fd78, %fd2;
	add.f64 	%fd15, %fd155, %fd79;
	ld.global.f64 	%fd80, [%rd17];
	sub.f64 	%fd81, %fd1, %fd80;
	div.rn.f64 	%fd16, %fd81, %fd2;
	{
	.reg .b32 %temp; 
	mov.b64 	{%temp, %r12}, %fd16;
	}
	abs.f64 	%fd17, %fd16;
	{ // callseq 1, 0
	.param .b64 param0;
	st.param.f64 	[param0], %fd17;
	.param .b64 retval0;
	call.uni (retval0), 
	__internal_accurate_pow, 
	(
	param0
	);
	ld.param.f64 	%fd82, [retval0];
	} // callseq 1
	setp.lt.s32 	%p23, %r12, 0;
	neg.f64 	%fd84, %fd82;
	selp.f64 	%fd85, %fd84, %fd82, %p21;
	selp.f64 	%fd86, %fd85, %fd82, %p23;
	setp.eq.f64 	%p24, %fd16, 0d0000000000000000;
	selp.b32 	%r46, %r12, 0, %p21;
	or.b32  	%r47, %r46, 2146435072;
	selp.b32 	%r48, %r47, %r46, %p20;
	mov.b32 	%r49, 0;
	mov.b64 	%fd87, {%r49, %r48};
	selp.f64 	%fd149, %fd87, %fd86, %p24;
	add.f64 	%fd88, %fd16, 0d4000000000000000;
	{
	.reg .b32 %temp; 
	mov.b64 	{%temp, %r50}, %fd88;
	}
	and.b32  	%r51, %r50, 2146435072;
	setp.ne.s32 	%p25, %r51, 2146435072;
	@%p25 bra 	$L__BB0_16;
	setp.nan.f64 	%p26, %fd16, %fd16;
	@%p26 bra 	$L__BB0_15;
	setp.neu.f64 	%p27, %fd17, 0d7FF0000000000000;
	@%p27 bra 	$L__BB0_16;
	selp.b32 	%r52, %r5, %r4, %p1;
	selp.b32 	%r53, %r52, %r4, %p23;
	mov.b32 	%r54, 0;
	mov.b64 	%fd149, {%r54, %r53};
	bra.uni 	$L__BB0_16;
$L__BB0_15:
	mov.f64 	%fd89, 0d4000000000000000;
	add.rn.f64 	%fd149, %fd16, %fd89;
$L__BB0_16:
	setp.eq.f64 	%p29, %fd16, 0d3FF0000000000000;
	mul.f64 	%fd90, %fd149, 0dBFE0000000000000;
	selp.f64 	%fd22, 0dBFE0000000000000, %fd90, %p29;
	fma.rn.f64 	%fd91, %fd22, 0d3FF71547652B82FE, 0d4338000000000000;
	{
	.reg .b32 %temp; 
	mov.b64 	{%r13, %temp}, %fd91;
	}
	mov.f64 	%fd92, 0dC338000000000000;
	add.rn.f64 	%fd93, %fd91, %fd92;
	fma.rn.f64 	%fd94, %fd93, 0dBFE62E42FEFA39EF, %fd22;
	fma.rn.f64 	%fd95, %fd93, 0dBC7ABC9E3B39803F, %fd94;
	fma.rn.f64 	%fd96, %fd95, 0d3E5ADE1569CE2BDF, 0d3E928AF3FCA213EA;
	fma.rn.f64 	%fd97, %fd96, %fd95, 0d3EC71DEE62401315;
	fma.rn.f64 	%fd98, %fd97, %fd95, 0d3EFA01997C89EB71;
	fma.rn.f64 	%fd99, %fd98, %fd95, 0d3F2A01A014761F65;
	fma.rn.f64 	%fd100, %fd99, %fd95, 0d3F56C16C1852B7AF;
	fma.rn.f64 	%fd101, %fd100, %fd95, 0d3F81111111122322;
	fma.rn.f64 	%fd102, %fd101, %fd95, 0d3FA55555555502A1;
	fma.rn.f64 	%fd103, %fd102, %fd95, 0d3FC5555555555511;
	fma.rn.f64 	%fd104, %fd103, %fd95, 0d3FE000000000000B;
	fma.rn.f64 	%fd105, %fd104, %fd95, 0d3FF0000000000000;
	fma.rn.f64 	%fd106, %fd105, %fd95, 0d3FF0000000000000;
	{
	.reg .b32 %temp; 
	mov.b64 	{%r14, %temp}, %fd106;
	}
	{
	.reg .b32 %temp; 
	mov.b64 	{%temp, %r15}, %fd106;
	}
	shl.b32 	%r55, %r13, 20;
	add.s32 	%r56, %r55, %r15;
	mov.b64 	%fd150, {%r14, %r56};
	{
	.reg .b32 %temp; 
	mov.b64 	{%temp, %r57}, %fd22;
	}
	mov.b32 	%f5, %r57;
	abs.f32 	%f2, %f5;
	setp.lt.f32 	%p30, %f2, 0f4086232B;
	@%p30 bra 	$L__BB0_19;
	setp.lt.f64 	%p31, %fd22, 0d0000000000000000;
	add.f64 	%fd107, %fd22, 0d7FF0000000000000;
	selp.f64 	%fd150, 0d0000000000000000, %fd107, %p31;
	setp.geu.f32 	%p32, %f2, 0f40874800;
	@%p32 bra 	$L__BB0_19;
	shr.u32 	%r58, %r13, 31;
	add.s32 	%r59, %r13, %r58;
	shr.s32 	%r60, %r59, 1;
	shl.b32 	%r61, %r60, 20;
	add.s32 	%r62, %r15, %r61;
	mov.b64 	%fd108, {%r14, %r62};
	sub.s32 	%r63, %r13, %r60;
	shl.b32 	%r64, %r63, 20;
	add.s32 	%r65, %r64, 1072693248;
	mov.b32 	%r66, 0;
	mov.b64 	%fd109, {%r66, %r65};
	mul.f64 	%fd150, %fd109, %fd108;
$L__BB0_19:
	mul.f64 	%fd110, %fd150, 0d3FD9884533D43651;
	div.rn.f64 	%fd111, %fd110, %fd2;
	add.f64 	%fd155, %fd15, %fd111;
	add.s32 	%r90, %r90, 2;
	add.s64 	%rd17, %rd17, 16;
	setp.ne.s32 	%p33, %r90, 0;
	@%p33 bra 	$L__BB0_3;
	cvt.u64.u32 	%rd18, %r24;
$L__BB0_21:
	and.b32  	%r68, %r22, 1;
	setp.eq.b32 	%p34, %r68, 1;
	not.pred 	%p35, %p34;
	@%p35 bra 	$L__BB0_31;
	setp.lt.s32 	%p36, %r2, 0;
	setp.eq.s32 	%p37, %r3, 1062207488;
	shl.b64 	%rd12, %rd18, 3;
	add.s64 	%rd13, %rd1, %rd12;
	ld.global.f64 	%fd112, [%rd13];
	sub.f64 	%fd113, %fd1, %fd112;
	div.rn.f64 	%fd30, %fd113, %fd2;
	{
	.reg .b32 %temp; 
	mov.b64 	{%temp, %r17}, %fd30;
	}
	abs.f64 	%fd31, %fd30;
	{ // callseq 2, 0
	.param .b64 param0;
	st.param.f64 	[param0], %fd31;
	.param .b64 retval0;
	call.uni (retval0), 
	__internal_accurate_pow, 
	(
	param0
	);
	ld.param.f64 	%fd114, [retval0];
	} // callseq 2
	setp.lt.s32 	%p39, %r17, 0;
	neg.f64 	%fd116, %fd114;
	selp.f64 	%fd117, %fd116, %fd114, %p37;
	selp.f64 	%fd118, %fd117, %fd114, %p39;
	setp.eq.f64 	%p40, %fd30, 0d0000000000000000;
	selp.b32 	%r69, %r17, 0, %p37;
	or.b32  	%r70, %r69, 2146435072;
	selp.b32 	%r71, %r70, %r69, %p36;
	mov.b32 	%r72, 0;
	mov.b64 	%fd119, {%r72, %r71};
	selp.f64 	%fd153, %fd119, %fd118, %p40;
	add.f64 	%fd120, %fd30, 0d4000000000000000;
	{
	.reg .b32 %temp; 
	mov.b64 	{%temp, %r73}, %fd120;
	}
	and.b32  	%r74, %r73, 2146435072;
	setp.ne.s32 	%p41, %r74, 2146435072;
	@%p41 bra 	$L__BB0_27;
	setp.nan.f64 	%p42, %fd30, %fd30;
	@%p42 bra 	$L__BB0_26;
	setp.neu.f64 	%p43, %fd31, 0d7FF0000000000000;
	@%p43 bra 	$L__BB0_27;
	setp.lt.s32 	%p44, %r17, 0;
	selp.b32 	%r75, %r5, %r4, %p1;
	selp.b32 	%r76, %r75, %r4, %p44;
	mov.b32 	%r77, 0;
	mov.b64 	%fd153, {%r77, %r76};
	bra.uni 	$L__BB0_27;
$L__BB0_26:
	mov.f64 	%fd121, 0d4000000000000000;
	add.rn.f64 	%fd153, %fd30, %fd121;
$L__BB0_27:
	setp.eq.f64 	%p45, %fd30, 0d3FF0000000000000;
	mul.f64 	%fd122, %fd153, 0dBFE0000000000000;
	selp.f64 	%fd36, 0dBFE0000000000000, %fd122, %p45;
	fma.rn.f64 	%fd123, %fd36, 0d3FF71547652B82FE, 0d4338000000000000;
	{
	.reg .b32 %temp; 
	mov.b64 	{%r18, %temp}, %fd123;
	}
	mov.f64 	%fd124, 0dC338000000000000;
	add.rn.f64 	%fd125, %fd123, %fd124;
	fma.rn.f64 	%fd126, %fd125, 0dBFE62E42FEFA39EF, %fd36;
	fma.rn.f64 	%fd127, %fd125, 0dBC7ABC9E3B39803F, %fd126;
	fma.rn.f64 	%fd128, %fd127, 0d3E5ADE1569CE2BDF, 0d3E928AF3FCA213EA;
	fma.rn.f64 	%fd129, %fd128, %fd127, 0d3EC71DEE62401315;
	fma.rn.f64 	%fd130, %fd129, %fd127, 0d3EFA01997C89EB71;
	fma.rn.f64 	%fd131, %fd130, %fd127, 0d3F2A01A014761F65;
	fma.rn.f64 	%fd132, %fd131, %fd127, 0d3F56C16C1852B7AF;
	fma.rn.f64 	%fd133, %fd132, %fd127, 0d3F81111111122322;
	fma.rn.f64 	%fd134, %fd133, %fd127, 0d3FA55555555502A1;
	fma.rn.f64 	%fd135, %fd134, %fd127, 0d3FC5555555555511;
	fma.rn.f64 	%fd136, %fd135, %fd127, 0d3FE000000000000B;
	fma.rn.f64 	%fd137, %fd136, %fd127, 0d3FF0000000000000;
	fma.rn.f64 	%fd138, %fd137, %fd127, 0d3FF0000000000000;
	{
	.reg .b32 %temp; 
	mov.b64 	{%r19, %temp}, %fd138;
	}
	{
	.reg .b32 %temp; 
	mov.b64 	{%temp, %r20}, %fd138;
	}
	shl.b32 	%r78, %r18, 20;
	add.s32 	%r79, %r78, %r20;
	mov.b64 	%fd154, {%r19, %r79};
	{
	.reg .b32 %temp; 
	mov.b64 	{%temp, %r80}, %fd36;
	}
	mov.b32 	%f6, %r80;
	abs.f32 	%f3, %f6;
	setp.lt.f32 	%p46, %f3, 0f4086232B;
	@%p46 bra 	$L__BB0_30;
	setp.lt.f64 	%p47, %fd36, 0d0000000000000000;
	add.f64 	%fd139, %fd36, 0d7FF0000000000000;
	selp.f64 	%fd154, 0d0000000000000000, %fd139, %p47;
	setp.geu.f32 	%p48, %f3, 0f40874800;
	@%p48 bra 	$L__BB0_30;
	shr.u32 	%r81, %r18, 31;
	add.s32 	%r82, %r18, %r81;
	shr.s32 	%r83, %r82, 1;
	shl.b32 	%r84, %r83, 20;
	add.s32 	%r85, %r20, %r84;
	mov.b64 	%fd140, {%r19, %r85};
	sub.s32 	%r86, %r18, %r83;
	shl.b32 	%r87, %r86, 20;
	add.s32 	%r88, %r87, 1072693248;
	mov.b32 	%r89, 0;
	mov.b64 	%fd141, {%r89, %r88};
	mul.f64 	%fd154, %fd141, %fd140;
$L__BB0_30:
	mul.f64 	%fd142, %fd154, 0d3FD9884533D43651;
	div.rn.f64 	%fd143, %fd142, %fd2;
	add.f64 	%fd155, %fd155, %fd143;
$L__BB0_31:
	cvta.to.global.u64 	%rd14, %rd7;
	cvt.rn.f64.s32 	%fd144, %r22;
	div.rn.f64 	%fd145, %fd155, %fd144;
	mul.wide.u32 	%rd15, %r1, 8;
	add.s64 	%rd16, %rd14, %rd15;
	st.global.f64 	[%rd16], %fd145;
	ret;

}
.func  (.param .b64 func_retval0) __internal_accurate_pow(
	.param .b64 __internal_accurate_pow_param_0
)
{
	.reg .pred 	%p<8>;
	.reg .b32 	%r<49>;
	.reg .b32 	%f<3>;
	.reg .b64 	%fd<109>;

	ld.param.f64 	%fd10, [__internal_accurate_pow_param_0];
	{
	.reg .b32 %temp; 
	mov.b64 	{%temp, %r46}, %fd10;
	}
	{
	.reg .b32 %temp; 
	mov.b64 	{%r45, %temp}, %fd10;
	}
	shr.u32 	%r47, %r46, 20;
	setp.gt.u32 	%p1, %r46, 1048575;
	@%p1 bra 	$L__BB1_2;
	mul.f64 	%fd11, %fd10, 0d4350000000000000;
	{
	.reg .b32 %temp; 
	mov.b64 	{%temp, %r46}, %fd11;
	}
	{
	.reg .b32 %temp; 
	mov.b64 	{%r45, %temp}, %fd11;
	}
	shr.u32 	%r16, %r46, 20;
	add.s32 	%r47, %r16, -54;
$L__BB1_2:
	add.s32 	%r48, %r47, -1023;
	and.b32  	%r17, %r46, -2146435073;
	or.b32  	%r18, %r17, 1072693248;
	mov.b64 	%fd107, {%r45, %r18};
	setp.lt.u32 	%p2, %r18, 1073127583;
	@%p2 bra 	$L__BB1_4;
	{
	.reg .b32 %temp; 
	mov.b64 	{%r19, %temp}, %fd107;
	}
	{
	.reg .b32 %temp; 
	mov.b64 	{%temp, %r20}, %fd107;
	}
	add.s32 	%r21, %r20, -1048576;
	mov.b64 	%fd107, {%r19, %r21};
	add.s32 	%r48, %r47, -1022;
$L__BB1_4:
	add.f64 	%fd12, %fd107, 0dBFF0000000000000;
	add.f64 	%fd13, %fd107, 0d3FF0000000000000;
	rcp.approx.ftz.f64 	%fd14, %fd13;
	neg.f64 	%fd15, %fd13;
	fma.rn.f64 	%fd16, %fd15, %fd14, 0d3FF0000000000000;
	fma.rn.f64 	%fd17, %fd16, %fd16, %fd16;
	fma.rn.f64 	%fd18, %fd17, %fd14, %fd14;
	mul.f64 	%fd19, %fd12, %fd18;
	fma.rn.f64 	%fd20, %fd12, %fd18, %fd19;
	mul.f64 	%fd21, %fd20, %fd20;
	fma.rn.f64 	%fd22, %fd21, 0d3EB0F5FF7D2CAFE2, 0d3ED0F5D241AD3B5A;
	fma.rn.f64 	%fd23, %fd22, %fd21, 0d3EF3B20A75488A3F;
	fma.rn.f64 	%fd24, %fd23, %fd21, 0d3F1745CDE4FAECD5;
	fma.rn.f64 	%fd25, %fd24, %fd21, 0d3F3C71C7258A578B;
	fma.rn.f64 	%fd26, %fd25, %fd21, 0d3F6249249242B910;
	fma.rn.f64 	%fd27, %fd26, %fd21, 0d3F89999999999DFB;
	sub.f64 	%fd28, %fd12, %fd20;
	add.f64 	%fd29, %fd28, %fd28;
	neg.f64 	%fd30, %fd20;
	fma.rn.f64 	%fd31, %fd30, %fd12, %fd29;
	mul.f64 	%fd32, %fd18, %fd31;
	fma.rn.f64 	%fd33, %fd21, %fd27, 0d3FB5555555555555;
	mov.f64 	%fd34, 0d3FB5555555555555;
	sub.f64 	%fd35, %fd34, %fd33;
	fma.rn.f64 	%fd36, %fd21, %fd27, %fd35;
	add.f64 	%fd37, %fd36, 0dBC46A4CB00B9E7B0;
	add.f64 	%fd38, %fd33, %fd37;
	sub.f64 	%fd39, %fd33, %fd38;
	add.f64 	%fd40, %fd37, %fd39;
	mul.rn.f64 	%fd41, %fd20, %fd20;
	neg.f64 	%fd42, %fd41;
	fma.rn.f64 	%fd43, %fd20, %fd20, %fd42;
	{
	.reg .b32 %temp; 
	mov.b64 	{%r22, %temp}, %fd32;
	}
	{
	.reg .b32 %temp; 
	mov.b64 	{%temp, %r23}, %fd32;
	}
	add.s32 	%r24, %r23, 1048576;
	mov.b64 	%fd44, {%r22, %r24};
	fma.rn.f64 	%fd45, %fd20, %fd44, %fd43;
	mul.rn.f64 	%fd46, %fd41, %fd20;
	neg.f64 	%fd47, %fd46;
	fma.rn.f64 	%fd48, %fd41, %fd20, %fd47;
	fma.rn.f64 	%fd49, %fd41, %fd32, %fd48;
	fma.rn.f64 	%fd50, %fd45, %fd20, %fd49;
	mul.rn.f64 	%fd51, %fd38, %fd46;
	neg.f64 	%fd52, %fd51;
	fma.rn.f64 	%fd53, %fd38, %fd46, %fd52;
	fma.rn.f64 	%fd54, %fd38, %fd50, %fd53;
	fma.rn.f64 	%fd55, %fd40, %fd46, %fd54;
	add.f64 	%fd56, %fd51, %fd55;
	sub.f64 	%fd57, %fd51, %fd56;
	add.f64 	%fd58, %fd55, %fd57;
	add.f64 	%fd59, %fd20, %fd56;
	sub.f64 	%fd60, %fd20, %fd59;
	add.f64 	%fd61, %fd56, %fd60;
	add.f64 	%fd62, %fd58, %fd61;
	add.f64 	%fd63, %fd32, %fd62;
	add.f64 	%fd64, %fd59, %fd63;
	sub.f64 	%fd65, %fd59, %fd64;
	add.f64 	%fd66, %fd63, %fd65;
	xor.b32  	%r25, %r48, -2147483648;
	mov.b32 	%r26, 1127219200;
	mov.b64 	%fd67, {%r25, %r26};
	mov.b32 	%r27, -2147483648;
	mov.b64 	%fd68, {%r27, %r26};
	sub.f64 	%fd69, %fd67, %fd68;
	fma.rn.f64 	%fd70, %fd69, 0d3FE62E42FEFA39EF, %fd64;
	fma.rn.f64 	%fd71, %fd69, 0dBFE62E42FEFA39EF, %fd70;
	sub.f64 	%fd72, %fd71, %fd64;
	sub.f64 	%fd73, %fd66, %fd72;
	fma.rn.f64 	%fd74, %fd69, 0d3C7ABC9E3B39803F, %fd73;
	add.f64 	%fd75, %fd70, %fd74;
	sub.f64 	%fd76, %fd70, %fd75;
	add.f64 	%fd77, %fd74, %fd76;
	mov.f64 	%fd78, 0d4000000000000000;
	{
	.reg .b32 %temp; 
	mov.b64 	{%temp, %r28}, %fd78;
	}
	{
	.reg .b32 %temp; 
	mov.b64 	{%r29, %temp}, %fd78;
	}
	shl.b32 	%r30, %r28, 1;
	setp.gt.u32 	%p3, %r30, -33554433;
	and.b32  	%r31, %r28, -15728641;
	selp.b32 	%r32, %r31, %r28, %p3;
	mov.b64 	%fd79, {%r29, %r32};
	mul.rn.f64 	%fd80, %fd75, %fd79;
	neg.f64 	%fd81, %fd80;
	fma.rn.f64 	%fd82, %fd75, %fd79, %fd81;
	fma.rn.f64 	%fd83, %fd77, %fd79, %fd82;
	add.f64 	%fd4, %fd80, %fd83;
	sub.f64 	%fd84, %fd80, %fd4;
	add.f64 	%fd5, %fd83, %fd84;
	fma.rn.f64 	%fd85, %fd4, 0d3FF71547652B82FE, 0d4338000000000000;
	{
	.reg .b32 %temp; 
	mov.b64 	{%r13, %temp}, %fd85;
	}
	mov.f64 	%fd86, 0dC338000000000000;
	add.rn.f64 	%fd87, %fd85, %fd86;
	fma.rn.f64 	%fd88, %fd87, 0dBFE62E42FEFA39EF, %fd4;
	fma.rn.f64 	%fd89, %fd87, 0dBC7ABC9E3B39803F, %fd88;
	fma.rn.f64 	%fd90, %fd89, 0d3E5ADE1569CE2BDF, 0d3E928AF3FCA213EA;
	fma.rn.f64 	%fd91, %fd90, %fd89, 0d3EC71DEE62401315;
	fma.rn.f64 	%fd92, %fd91, %fd89, 0d3EFA01997C89EB71;
	fma.rn.f64 	%fd93, %fd92, %fd89, 0d3F2A01A014761F65;
	fma.rn.f64 	%fd94, %fd93, %fd89, 0d3F56C16C1852B7AF;
	fma.rn.f64 	%fd95, %fd94, %fd89, 0d3F81111111122322;
	fma.rn.f64 	%fd96, %fd95, %fd89, 0d3FA55555555502A1;
	fma.rn.f64 	%fd97, %fd96, %fd89, 0d3FC5555555555511;
	fma.rn.f64 	%fd98, %fd97, %fd89, 0d3FE000000000000B;
	fma.rn.f64 	%fd99, %fd98, %fd89, 0d3FF0000000000000;
	fma.rn.f64 	%fd100, %fd99, %fd89, 0d3FF0000000000000;
	{
	.reg .b32 %temp; 
	mov.b64 	{%r14, %temp}, %fd100;
	}
	{
	.reg .b32 %temp; 
	mov.b64 	{%temp, %r15}, %fd100;
	}
	shl.b32 	%r33, %r13, 20;
	add.s32 	%r34, %r33, %r15;
	mov.b64 	%fd108, {%r14, %r34};
	{
	.reg .b32 %temp; 
	mov.b64 	{%temp, %r35}, %fd4;
	}
	mov.b32 	%f2, %r35;
	abs.f32 	%f1, %f2;
	setp.lt.f32 	%p4, %f1, 0f4086232B;
	@%p4 bra 	$L__BB1_7;
	setp.lt.f64 	%p5, %fd4, 0d0000000000000000;
	add.f64 	%fd101, %fd4, 0d7FF0000000000000;
	selp.f64 	%fd108, 0d0000000000000000, %fd101, %p5;
	setp.geu.f32 	%p6, %f1, 0f40874800;
	@%p6 bra 	$L__BB1_7;
	shr.u32 	%r36, %r13, 31;
	add.s32 	%r37, %r13, %r36;
	shr.s32 	%r38, %r37, 1;
	shl.b32 	%r39, %r38, 20;
	add.s32 	%r40, %r15, %r39;
	mov.b64 	%fd102, {%r14, %r40};
	sub.s32 	%r41, %r13, %r38;
	shl.b32 	%r42, %r41, 20;
	add.s32 	%r43, %r42, 1072693248;
	mov.b32 	%r44, 0;
	mov.b64 	%fd103, {%r44, %r43};
	mul.f64 	%fd108, %fd103, %fd102;
$L__BB1_7:
	abs.f64 	%fd104, %fd108;
	setp.eq.f64 	%p7, %fd104, 0d7FF0000000000000;
	fma.rn.f64 	%fd105, %fd108, %fd5, %fd108;
	selp.f64 	%fd106, %fd108, %fd105, %p7;
	st.param.f64 	[func_retval0], %fd106;
	ret;

}


// ===== COMPILED SASS (sm_100) =====

	.target	sm_100

	.elftype	@"ET_EXEC"


//--------------------- .note.nv.tkinfo           --------------------------
	.section	.note.nv.tkinfo,"",@"SHT_NOTE"
	.sectionflags	@"SHF_NOTE_NV_TKINFO"
	.tkinfo
        /*0018*/ 	.word	0x00000002
        /*0030*/ 	.string	""
        /*0030*/ 	.string	"ptxas"
        /*0030*/ 	.string	"Cuda compilation tools, release 13.0, V13.0.88"
        /*0030*/ 	.string	"Build cuda_13.0.r13.0/compiler.36424714_0"
        /*0030*/ 	.string	"-arch sm_100 -m 64 "



//--------------------- .note.nv.cuinfo           --------------------------
	.section	.note.nv.cuinfo,"",@"SHT_NOTE"
	.sectionflags	@"SHF_NOTE_NV_CUINFO"
        /*0018*/ 	.short	0x0002
        /*001a*/ 	.short	0x0064
        /*001c*/ 	.short	0x0082
	.zero		2


//--------------------- .nv.info                  --------------------------
	.section	.nv.info,"",@"SHT_CUDA_INFO"
	.align	4


	//----- nvinfo : EIATTR_REGCOUNT
	.align		4
        /*0000*/ 	.byte	0x04, 0x2f
        /*0002*/ 	.short	(.L_1 - .L_0)
	.align		4
.L_0:
        /*0004*/ 	.word	index@(_Z3KDEPKdPdii)
        /*0008*/ 	.word	0x00000020


	//----- nvinfo : EIATTR_FRAME_SIZE
	.align		4
.L_1:
        /*000c*/ 	.byte	0x04, 0x11
        /*000e*/ 	.short	(.L_3 - .L_2)
	.align		4
.L_2:
        /*0010*/ 	.word	index@($_Z3KDEPKdPdii$__internal_accurate_pow)
        /*0014*/ 	.word	0x00000000


	//----- nvinfo : EIATTR_FRAME_SIZE
	.align		4
.L_3:
        /*0018*/ 	.byte	0x04, 0x11
        /*001a*/ 	.short	(.L_5 - .L_4)
	.align		4
.L_4:
        /*001c*/ 	.word	index@($__internal_0_$__cuda_sm20_div_rn_f64_full)
        /*0020*/ 	.word	0x00000000


	//----- nvinfo : EIATTR_FRAME_SIZE
	.align		4
.L_5:
        /*0024*/ 	.byte	0x04, 0x11
        /*0026*/ 	.short	(.L_7 - .L_6)
	.align		4
.L_6:
        /*0028*/ 	.word	index@(_Z3KDEPKdPdii)
        /*002c*/ 	.word	0x00000000


	//----- nvinfo : EIATTR_MIN_STACK_SIZE
	.align		4
.L_7:
        /*0030*/ 	.byte	0x04, 0x12
        /*0032*/ 	.short	(.L_9 - .L_8)
	.align		4
.L_8:
        /*0034*/ 	.word	index@(_Z3KDEPKdPdii)
        /*0038*/ 	.word	0x00000000
.L_9:


//--------------------- .nv.compat                --------------------------
	.section	.nv.compat,"",@"SHT_CUDA_COMPAT_INFO"
	.align	4
        /*0000*/ 	.byte	0x02, 0x09, 0x00, 0x00, 0x02, 0x02, 0x01, 0x00, 0x02, 0x05, 0x05, 0x00, 0x03, 0x07, 0x01, 0x01
        /*0010*/ 	.byte	0x02, 0x03, 0x00, 0x00, 0x02, 0x06, 0x01, 0x00, 0x04, 0x0b, 0x08, 0x00, 0x01, 0x00, 0x00, 0x00
        /*0020*/ 	.byte	0x00, 0x00, 0x00, 0x00


//--------------------- .nv.info._Z3KDEPKdPdii    --------------------------
	.section	.nv.info._Z3KDEPKdPdii,"",@"SHT_CUDA_INFO"
	.sectionflags	@""
	.align	4


	//----- nvinfo : EIATTR_CUDA_API_VERSION
	.align		4
        /*0000*/ 	.byte	0x04, 0x37
        /*0002*/ 	.short	(.L_11 - .L_10)
.L_10:
        /*0004*/ 	.word	0x00000082


	//----- nvinfo : EIATTR_KPARAM_INFO
	.align		4
.L_11:
        /*0008*/ 	.byte	0x04, 0x17
        /*000a*/ 	.short	(.L_13 - .L_12)
.L_12:
        /*000c*/ 	.word	0x00000000
        /*0010*/ 	.short	0x0003
        /*0012*/ 	.short	0x0014
        /*0014*/ 	.byte	0x00, 0xf0, 0x11, 0x00


	//----- nvinfo : EIATTR_KPARAM_INFO
	.align		4
.L_13:
        /*0018*/ 	.byte	0x04, 0x17
        /*001a*/ 	.short	(.L_15 - .L_14)
.L_14:
        /*001c*/ 	.word	0x00000000
        /*0020*/ 	.short	0x0002
        /*0022*/ 	.short	0x0010
        /*0024*/ 	.byte	0x00, 0xf0, 0x11, 0x00


	//----- nvinfo : EIATTR_KPARAM_INFO
	.align		4
.L_15:
        /*0028*/ 	.byte	0x04, 0x17
        /*002a*/ 	.short	(.L_17 - .L_16)
.L_16:
        /*002c*/ 	.word	0x00000000
        /*0030*/ 	.short	0x0001
        /*0032*/ 	.short	0x0008
        /*0034*/ 	.byte	0x00, 0xf5, 0x21, 0x00


	//----- nvinfo : EIATTR_KPARAM_INFO
	.align		4
.L_17:
        /*0038*/ 	.byte	0x04, 0x17
        /*003a*/ 	.short	(.L_19 - .L_18)
.L_18:
        /*003c*/ 	.word	0x00000000
        /*0040*/ 	.short	0x0000
        /*0042*/ 	.short	0x0000
        /*0044*/ 	.byte	0x00, 0xf5, 0x21, 0x00


	//----- nvinfo : EIATTR_SPARSE_MMA_MASK
	.align		4
.L_19:
        /*0048*/ 	.byte	0x03, 0x50
        /*004a*/ 	.short	0x0000


	//----- nvinfo : EIATTR_MAXREG_COUNT
	.align		4
        /*004c*/ 	.byte	0x03, 0x1b
        /*004e*/ 	.short	0x00ff


	//----- nvinfo : EIATTR_MERCURY_ISA_VERSION
	.align		4
        /*0050*/ 	.byte	0x03, 0x5f
        /*0052*/ 	.short	0x0101


	//----- nvinfo : EIATTR_VRC_CTA_INIT_COUNT
	.align		4
        /*0054*/ 	.byte	0x02, 0x4a
	.zero		1
	.zero		1


	//----- nvinfo : EIATTR_EXIT_INSTR_OFFSETS
	.align		4
        /*0058*/ 	.byte	0x04, 0x1c
        /*005a*/ 	.short	(.L_21 - .L_20)


	//   ....[0]....
.L_20:
        /*005c*/ 	.word	0x00001e00


	//----- nvinfo : EIATTR_CRS_STACK_SIZE
	.align		4
.L_21:
        /*0060*/ 	.byte	0x04, 0x1e
        /*0062*/ 	.short	(.L_23 - .L_22)
.L_22:
        /*0064*/ 	.word	0x00000000


	//----- nvinfo : EIATTR_CBANK_PARAM_SIZE
	.align		4
.L_23:
        /*0068*/ 	.byte	0x03, 0x19
        /*006a*/ 	.short	0x0018


	//----- nvinfo : EIATTR_PARAM_CBANK
	.align		4
        /*006c*/ 	.byte	0x04, 0x0a
        /*006e*/ 	.short	(.L_25 - .L_24)
	.align		4
.L_24:
        /*0070*/ 	.word	index@(.nv.constant0._Z3KDEPKdPdii)
        /*0074*/ 	.short	0x0380
        /*0076*/ 	.short	0x0018


	//----- nvinfo : EIATTR_SW_WAR
	.align		4
.L_25:
        /*0078*/ 	.byte	0x04, 0x36
        /*007a*/ 	.short	(.L_27 - .L_26)
.L_26:
        /*007c*/ 	.word	0x00000008
.L_27:


//--------------------- .nv.callgraph             --------------------------
	.section	.nv.callgraph,"",@"SHT_CUDA_CALLGRAPH"
	.align	4
	.sectionentsize	8
	.align		4
        /*0000*/ 	.word	0x00000000
	.align		4
        /*0004*/ 	.word	0xffffffff
	.align		4
        /*0008*/ 	.word	0x00000000
	.align		4
        /*000c*/ 	.word	0xfffffffe
	.align		4
        /*0010*/ 	.word	0x00000000
	.align		4
        /*0014*/ 	.word	0xfffffffd
	.align		4
        /*0018*/ 	.word	0x00000000
	.align		4
        /*001c*/ 	.word	0xfffffffc


//--------------------- .text._Z3KDEPKdPdii       --------------------------
	.section	.text._Z3KDEPKdPdii,"ax",@progbits
	.align	128
        .global         _Z3KDEPKdPdii
        .type           _Z3KDEPKdPdii,@function
        .size           _Z3KDEPKdPdii,(.L_x_42 - _Z3KDEPKdPdii)
        .other          _Z3KDEPKdPdii,@"STO_CUDA_ENTRY STV_DEFAULT"
_Z3KDEPKdPdii:
.text._Z3KDEPKdPdii:
[----:B------:R-:W-:Y:S01]  /*0000*/  LDC R1, c[0x0][0x37c] ;  /* 0x0000df00ff017b82 */ /* 0x000fe20000000800 */
[----:B------:R-:W0:Y:S01]  /*0010*/  LDCU UR6, c[0x0][0x394] ;  /* 0x00007280ff0677ac */ /* 0x000e220008000800 */
[----:B------:R-:W1:Y:S01]  /*0020*/  S2R R0, SR_TID.X ;  /* 0x0000000000007919 */ /* 0x000e620000002100 */
[----:B------:R-:W-:Y:S01]  /*0030*/  CS2R R10, SRZ ;  /* 0x00000000000a7805 */ /* 0x000fe2000001ff00 */
[----:B------:R-:W2:Y:S01]  /*0040*/  LDCU.64 UR10, c[0x0][0x358] ;  /* 0x00006b00ff0a77ac */ /* 0x000ea20008000a00 */
[----:B0-----:R-:W-:-:S09]  /*0050*/  UISETP.GE.AND UP0, UPT, UR6, 0x1, UPT ;  /* 0x000000010600788c */ /* 0x001fd2000bf06270 */
[----:B--2---:R-:W-:Y:S05]  /*0060*/  BRA.U !UP0, `(.L_x_0) ;  /* 0x0000001908f87547 */ /* 0x004fea000b800000 */
[----:B------:R-:W1:Y:S01]  /*0070*/  LDC.64 R4, c[0x0][0x380] ;  /* 0x0000e000ff047b82 */ /* 0x000e620000000a00 */
[----:B------:R-:W0:Y:S01]  /*0080*/  LDCU UR4, c[0x0][0x390] ;  /* 0x00007200ff0477ac */ /* 0x000e220008000800 */
[----:B-1----:R-:W-:-:S06]  /*0090*/  IMAD.WIDE.U32 R4, R0, 0x8, R4 ;  /* 0x0000000800047825 */ /* 0x002fcc00078e0004 */
[----:B------:R-:W5:Y:S01]  /*00a0*/  LDG.E.64 R4, desc[UR10][R4.64] ;  /* 0x0000000a04047981 */ /* 0x000f62000c1e1b00 */
[----:B------:R-:W-:Y:S01]  /*00b0*/  UISETP.NE.AND UP0, UPT, UR6, 0x1, UPT ;  /* 0x000000010600788c */ /* 0x000fe2000bf05270 */
[----:B------:R-:W-:Y:S01]  /*00c0*/  CS2R R10, SRZ ;  /* 0x00000000000a7805 */ /* 0x000fe2000001ff00 */
[----:B0-----:R-:W0:Y:S01]  /*00d0*/  I2F.F64 R6, UR4 ;  /* 0x0000000400067d12 */ /* 0x001e220008201c00 */
[----:B------:R-:W-:Y:S01]  /*00e0*/  UMOV UR4, URZ ;  /* 0x000000ff00047c82 */ /* 0x000fe20008000000 */
[----:B------:R-:W-:-:S05]  /*00f0*/  UMOV UR5, URZ ;  /* 0x000000ff00057c82 */ /* 0x000fca0008000000 */
[----:B------:R-:W-:Y:S05]  /*0100*/  BRA.U !UP0, `(.L_x_1) ;  /* 0x0000001108887547 */ /* 0x000fea000b800000 */
[----:B------:R-:W1:Y:S01]  /*0110*/  LDCU.64 UR8, c[0x0][0x380] ;  /* 0x00007000ff0877ac */ /* 0x000e620008000a00 */
[----:B------:R-:W-:Y:S01]  /*0120*/  CS2R R10, SRZ ;  /* 0x00000000000a7805 */ /* 0x000fe2000001ff00 */
[----:B------:R-:W-:-:S04]  /*0130*/  ULOP3.LUT UR4, UR6, 0x7ffffffe, URZ, 0xc0, !UPT ;  /* 0x7ffffffe06047892 */ /* 0x000fc8000f8ec0ff */
[----:B------:R-:W-:Y:S02]  /*0140*/  UIADD3 UR7, UPT, UPT, -UR4, URZ, URZ ;  /* 0x000000ff04077290 */ /* 0x000fe4000fffe1ff */
[----:B-1----:R-:W-:-:S04]  /*0150*/  UIADD3 UR5, UP0, UPT, UR8, 0x8, URZ ;  /* 0x0000000808057890 */ /* 0x002fc8000ff1e0ff */
[----:B------:R-:W-:Y:S02]  /*0160*/  UIADD3.X UR6, UPT, UPT, URZ, UR9, URZ, UP0, !UPT ;  /* 0x00000009ff067290 */ /* 0x000fe400087fe4ff */
[----:B------:R-:W-:-:S04]  /*0170*/  IMAD.U32 R8, RZ, RZ, UR5 ;  /* 0x00000005ff087e24 */ /* 0x000fc8000f8e00ff */
[----:B------:R-:W-:-:S07]  /*0180*/  IMAD.U32 R9, RZ, RZ, UR6 ;  /* 0x00000006ff097e24 */ /* 0x000fce000f8e00ff */
.L_x_21:
[----:B------:R-:W2:Y:S01]  /*0190*/  LDG.E.64 R2, desc[UR10][R8.64+-0x8] ;  /* 0xfffff80a08027981 */ /* 0x000ea2000c1e1b00 */
[----:B0-----:R-:W0:Y:S01]  /*01a0*/  MUFU.RCP64H R13, R7 ;  /* 0x00000007000d7308 */ /* 0x001e220000001800 */
[----:B------:R-:W-:Y:S01]  /*01b0*/  IMAD.MOV.U32 R12, RZ, RZ, 0x1 ;  /* 0x00000001ff0c7424 */ /* 0x000fe200078e00ff */
[----:B------:R-:W-:Y:S01]  /*01c0*/  UIADD3 UR7, UPT, UPT, UR7, 0x2, URZ ;  /* 0x0000000207077890 */ /* 0x000fe2000fffe0ff */
[----:B------:R-:W-:Y:S03]  /*01d0*/  BSSY.RECONVERGENT B0, `(.L_x_2) ;  /* 0x0000017000007945 */ /* 0x000fe60003800200 */
[----:B------:R-:W-:Y:S01]  /*01e0*/  UISETP.NE.AND UP0, UPT, UR7, URZ, UPT ;  /* 0x000000ff0700728c */ /* 0x000fe2000bf05270 */
[----:B0-----:R-:W-:-:S08]  /*01f0*/  DFMA R14, -R6, R12, 1 ;  /* 0x3ff00000060e742b */ /* 0x001fd0000000010c */
[----:B------:R-:W-:-:S08]  /*0200*/  DFMA R14, R14, R14, R14 ;  /* 0x0000000e0e0e722b */ /* 0x000fd0000000000e */
[----:B------:R-:W-:-:S08]  /*0210*/  DFMA R14, R12, R14, R12 ;  /* 0x0000000e0c0e722b */ /* 0x000fd0000000000c */
[----:B------:R-:W-:-:S08]  /*0220*/  DFMA R12, -R6, R14, 1 ;  /* 0x3ff00000060c742b */ /* 0x000fd0000000010e */
[----:B------:R-:W-:Y:S02]  /*0230*/  DFMA R12, R14, R12, R14 ;  /* 0x0000000c0e0c722b */ /* 0x000fe4000000000e */
[----:B--2--5:R-:W-:-:S08]  /*0240*/  DADD R16, R4, -R2 ;  /* 0x0000000004107229 */ /* 0x024fd00000000802 */
[----:B------:R-:W-:Y:S02]  /*0250*/  DMUL R2, R16, R12 ;  /* 0x0000000c10027228 */ /* 0x000fe40000000000 */
[----:B------:R-:W-:-:S06]  /*0260*/  FSETP.GEU.AND P1, PT, |R17|, 6.5827683646048100446e-37, PT ;  /* 0x036000001100780b */ /* 0x000fcc0003f2e200 */
[----:B------:R-:W-:-:S08]  /*0270*/  DFMA R14, -R6, R2, R16 ;  /* 0x00000002060e722b */ /* 0x000fd00000000110 */
[----:B------:R-:W-:-:S10]  /*0280*/  DFMA R2, R12, R14, R2 ;  /* 0x0000000e0c02722b */ /* 0x000fd40000000002 */
[----:B------:R-:W-:-:S05]  /*0290*/  FFMA R12, RZ, R7, R3 ;  /* 0x00000007ff0c7223 */ /* 0x000fca0000000003 */
[----:B------:R-:W-:-:S13]  /*02a0*/  FSETP.GT.AND P0, PT, |R12|, 1.469367938527859385e-39, PT ;  /* 0x001000000c00780b */ /* 0x000fda0003f04200 */
[----:B------:R-:W-:Y:S05]  /*02b0*/  @P0 BRA P1, `(.L_x_3) ;  /* 0x0000000000200947 */ /* 0x000fea0000800000 */
[----:B------:R-:W-:Y:S01]  /*02c0*/  IMAD.MOV.U32 R12, RZ, RZ, R16 ;  /* 0x000000ffff0c7224 */ /* 0x000fe200078e0010 */
[----:B------:R-:W-:Y:S01]  /*02d0*/  MOV R2, 0x320 ;  /* 0x0000032000027802 */ /* 0x000fe20000000f00 */
[----:B------:R-:W-:Y:S02]  /*02e0*/  IMAD.MOV.U32 R13, RZ, RZ, R17 ;  /* 0x000000ffff0d7224 */ /* 0x000fe400078e0011 */
[----:B------:R-:W-:Y:S02]  /*02f0*/  IMAD.MOV.U32 R14, RZ, RZ, R6 ;  /* 0x000000ffff0e7224 */ /* 0x000fe400078e0006 */
[----:B------:R-:W-:-:S07]  /*0300*/  IMAD.MOV.U32 R15, RZ, RZ, R7 ;  /* 0x000000ffff0f7224 */ /* 0x000fce00078e0007 */
[----:B------:R-:W-:Y:S05]  /*0310*/  CALL.REL.NOINC `($__internal_0_$__cuda_sm20_div_rn_f64_full) ;  /* 0x0000001800bc7944 */ /* 0x000fea0003c00000 */
[----:B------:R-:W-:Y:S02]  /*0320*/  IMAD.MOV.U32 R2, RZ, RZ, R12 ;  /* 0x000000ffff027224 */ /* 0x000fe400078e000c */
[----:B------:R-:W-:-:S07]  /*0330*/  IMAD.MOV.U32 R3, RZ, RZ, R13 ;  /* 0x000000ffff037224 */ /* 0x000fce00078e000d */
.L_x_3:
[----:B------:R-:W-:Y:S05]  /*0340*/  BSYNC.RECONVERGENT B0 ;  /* 0x0000000000007941 */ /* 0x000fea0003800200 */
.L_x_2:
[----:B------:R-:W-:Y:S01]  /*0350*/  DADD R12, -RZ, |R2| ;  /* 0x00000000ff0c7229 */ /* 0x000fe20000000502 */
[----:B------:R-:W-:Y:S01]  /*0360*/  BSSY.RECONVERGENT B0, `(.L_x_4) ;  /* 0x0000004000007945 */ /* 0x000fe20003800200 */
[----:B------:R-:W-:-:S08]  /*0370*/  MOV R28, 0x3a0 ;  /* 0x000003a0001c7802 */ /* 0x000fd00000000f00 */
[----:B------:R-:W-:-:S07]  /*0380*/  IMAD.MOV.U32 R29, RZ, RZ, R13 ;  /* 0x000000ffff1d7224 */ /* 0x000fce00078e000d */
[----:B------:R-:W-:Y:S05]  /*0390*/  CALL.REL.NOINC `($_Z3KDEPKdPdii$__internal_accurate_pow) ;  /* 0x00000020000c7944 */ /* 0x000fea0003c00000 */
[----:B------:R-:W-:Y:S05]  /*03a0*/  BSYNC.RECONVERGENT B0 ;  /* 0x0000000000007941 */ /* 0x000fea0003800200 */
.L_x_4:
[C---:B------:R-:W-:Y:S01]  /*03b0*/  DADD R14, R2.reuse, 2 ;  /* 0x40000000020e7429 */ /* 0x040fe20000000000 */
[----:B------:R-:W-:Y:S01]  /*03c0*/  BSSY.RECONVERGENT B0, `(.L_x_5) ;  /* 0x000000d000007945 */ /* 0x000fe20003800200 */
[----:B------:R-:W-:-:S06]  /*03d0*/  DSETP.NEU.AND P0, PT, R2, RZ, PT ;  /* 0x000000ff0200722a */ /* 0x000fcc0003f0d000 */
[----:B------:R-:W-:Y:S02]  /*03e0*/  FSEL R12, R12, RZ, P0 ;  /* 0x000000ff0c0c7208 */ /* 0x000fe40000000000 */
[----:B------:R-:W-:Y:S02]  /*03f0*/  LOP3.LUT R14, R15, 0x7ff00000, RZ, 0xc0, !PT ;  /* 0x7ff000000f0e7812 */ /* 0x000fe400078ec0ff */
[----:B------:R-:W-:Y:S02]  /*0400*/  FSEL R13, R16, RZ, P0 ;  /* 0x000000ff100d7208 */ /* 0x000fe40000000000 */
[----:B------:R-:W-:-:S13]  /*0410*/  ISETP.NE.AND P1, PT, R14, 0x7ff00000, PT ;  /* 0x7ff000000e00780c */ /* 0x000fda0003f25270 */
[----:B------:R-:W-:Y:S05]  /*0420*/  @P1 BRA `(.L_x_6) ;  /* 0x0000000000181947 */ /* 0x000fea0003800000 */
[----:B------:R-:W-:-:S14]  /*0430*/  DSETP.NAN.AND P0, PT, R2, R2, PT ;  /* 0x000000020200722a */ /* 0x000fdc0003f08000 */
[----:B------:R-:W-:Y:S01]  /*0440*/  @P0 DADD R12, R2, 2 ;  /* 0x40000000020c0429 */ /* 0x000fe20000000000 */
[----:B------:R-:W-:Y:S10]  /*0450*/  @P0 BRA `(.L_x_6) ;  /* 0x00000000000c0947 */ /* 0x000ff40003800000 */
[----:B------:R-:W-:-:S14]  /*0460*/  DSETP.NEU.AND P0, PT, |R2|, +INF , PT ;  /* 0x7ff000000200742a */ /* 0x000fdc0003f0d200 */
[----:B------:R-:W-:Y:S02]  /*0470*/  @!P0 IMAD.MOV.U32 R12, RZ, RZ, 0x0 ;  /* 0x00000000ff0c8424 */ /* 0x000fe400078e00ff */
[----:B------:R-:W-:-:S07]  /*0480*/  @!P0 IMAD.MOV.U32 R13, RZ, RZ, 0x7ff00000 ;  /* 0x7ff00000ff0d8424 */ /* 0x000fce00078e00ff */
.L_x_6:
[----:B------:R-:W-:Y:S05]  /*0490*/  BSYNC.RECONVERGENT B0 ;  /* 0x0000000000007941 */ /* 0x000fea0003800200 */
.L_x_5:
[----:B------:R-:W-:Y:S01]  /*04a0*/  DMUL R12, R12, -0.5 ;  /* 0xbfe000000c0c7828 */ /* 0x000fe20000000000 */
[----:B------:R-:W-:Y:S01]  /*04b0*/  IMAD.MOV.U32 R14, RZ, RZ, 0x652b82fe ;  /* 0x652b82feff0e7424 */ /* 0x000fe200078e00ff */
[----:B------:R-:W-:Y:S01]  /*04c0*/  DSETP.NEU.AND P0, PT, R2, 1, PT ;  /* 0x3ff000000200742a */ /* 0x000fe20003f0d000 */
[----:B------:R-:W-:Y:S01]  /*04d0*/  MOV R15, 0x3ff71547 ;  /* 0x3ff71547000f7802 */ /* 0x000fe20000000f00 */
[----:B------:R-:W-:Y:S01]  /*04e0*/  UMOV UR8, 0xfefa39ef ;  /* 0xfefa39ef00087882 */ /* 0x000fe20000000000 */
[----:B------:R-:W-:Y:S01]  /*04f0*/  UMOV UR9, 0x3fe62e42 ;  /* 0x3fe62e4200097882 */ /* 0x000fe20000000000 */
[----:B------:R-:W-:Y:S04]  /*0500*/  BSSY.RECONVERGENT B0, `(.L_x_7) ;  /* 0x000003f000007945 */ /* 0x000fe80003800200 */
[----:B------:R-:W-:-:S02]  /*0510*/  FSEL R2, R12, RZ, P0 ;  /* 0x000000ff0c027208 */ /* 0x000fc40000000000 */
[----:B------:R-:W-:-:S04]  /*0520*/  FSEL R3, R13, -1.75, P0 ;  /* 0xbfe000000d037808 */ /* 0x000fc80000000000 */
[----:B------:R-:W-:Y:S02]  /*0530*/  FSETP.GEU.AND P0, PT, |R3|, 4.1917929649353027344, PT ;  /* 0x4086232b0300780b */ /* 0x000fe40003f0e200 */
[----:B------:R-:W-:-:S08]  /*0540*/  DFMA R12, R2, R14, 6.75539944105574400000e+15 ;  /* 0x43380000020c742b */ /* 0x000fd0000000000e */
[----:B------:R-:W-:-:S08]  /*0550*/  DADD R14, R12, -6.75539944105574400000e+15 ;  /* 0xc33800000c0e7429 */ /* 0x000fd00000000000 */
[----:B------:R-:W-:Y:S01]  /*0560*/  DFMA R16, R14, -UR8, R2 ;  /* 0x800000080e107c2b */ /* 0x000fe20008000002 */
[----:B------:R-:W-:Y:S01]  /*0570*/  UMOV UR8, 0x3b39803f ;  /* 0x3b39803f00087882 */ /* 0x000fe20000000000 */
[----:B------:R-:W-:-:S06]  /*0580*/  UMOV UR9, 0x3c7abc9e ;  /* 0x3c7abc9e00097882 */ /* 0x000fcc0000000000 */
[----:B------:R-:W-:Y:S01]  /*0590*/  DFMA R14, R14, -UR8, R16 ;  /* 0x800000080e0e7c2b */ /* 0x000fe20008000010 */
[----:B------:R-:W-:Y:S01]  /*05a0*/  UMOV UR8, 0x69ce2bdf ;  /* 0x69ce2bdf00087882 */ /* 0x000fe20000000000 */
[----:B------:R-:W-:Y:S01]  /*05b0*/  IMAD.MOV.U32 R16, RZ, RZ, -0x35dec16 ;  /* 0xfca213eaff107424 */ /* 0x000fe200078e00ff */
[----:B------:R-:W-:Y:S01]  /*05c0*/  UMOV UR9, 0x3e5ade15 ;  /* 0x3e5ade1500097882 */ /* 0x000fe20000000000 */
[----:B------:R-:W-:-:S06]  /*05d0*/  IMAD.MOV.U32 R17, RZ, RZ, 0x3e928af3 ;  /* 0x3e928af3ff117424 */ /* 0x000fcc00078e00ff */
[----:B------:R-:W-:Y:S01]  /*05e0*/  DFMA R16, R14, UR8, R16 ;  /* 0x000000080e107c2b */ /* 0x000fe20008000010 */
[----:B------:R-:W-:Y:S01]  /*05f0*/  UMOV UR8, 0x62401315 ;  /* 0x6240131500087882 */ /* 0x000fe20000000000 */
[----:B------:R-:W-:-:S06]  /*0600*/  UMOV UR9, 0x3ec71dee ;  /* 0x3ec71dee00097882 */ /* 0x000fcc0000000000 */
[----:B------:R-:W-:Y:S01]  /*0610*/  DFMA R16, R14, R16, UR8 ;  /* 0x000000080e107e2b */ /* 0x000fe20008000010 */
        /* <DEDUP_REMOVED lines=13> */
[----:B------:R-:W0:Y:S01]  /*06f0*/  MUFU.RCP64H R17, R7 ;  /* 0x0000000700117308 */ /* 0x000e220000001800 */
[----:B------:R-:W-:Y:S01]  /*0700*/  UMOV UR9, 0x3fa55555 ;  /* 0x3fa5555500097882 */ /* 0x000fe20000000000 */
[----:B------:R-:W-:-:S04]  /*0710*/  IMAD.MOV.U32 R16, RZ, RZ, 0x1 ;  /* 0x00000001ff107424 */ /* 0x000fc800078e00ff */
[----:B------:R-:W-:Y:S01]  /*0720*/  DFMA R18, R14, R18, UR8 ;  /* 0x000000080e127e2b */ /* 0x000fe20008000012 */
[----:B------:R-:W-:Y:S01]  /*0730*/  UMOV UR8, 0x55555511 ;  /* 0x5555551100087882 */ /* 0x000fe20000000000 */
[----:B------:R-:W-:-:S06]  /*0740*/  UMOV UR9, 0x3fc55555 ;  /* 0x3fc5555500097882 */ /* 0x000fcc0000000000 */
[----:B------:R-:W-:Y:S01]  /*0750*/  DFMA R18, R14, R18, UR8 ;  /* 0x000000080e127e2b */ /* 0x000fe20008000012 */
[----:B------:R-:W-:Y:S01]  /*0760*/  UMOV UR8, 0xb ;  /* 0x0000000b00087882 */ /* 0x000fe20000000000 */
[----:B------:R-:W-:Y:S01]  /*0770*/  UMOV UR9, 0x3fe00000 ;  /* 0x3fe0000000097882 */ /* 0x000fe20000000000 */
[----:B0-----:R-:W-:-:S05]  /*0780*/  DFMA R20, -R6, R16, 1 ;  /* 0x3ff000000614742b */ /* 0x001fca0000000110 */
[----:B------:R-:W-:-:S03]  /*0790*/  DFMA R18, R14, R18, UR8 ;  /* 0x000000080e127e2b */ /* 0x000fc60008000012 */
[----:B------:R-:W-:-:S05]  /*07a0*/  DFMA R20, R20, R20, R20 ;  /* 0x000000141414722b */ /* 0x000fca0000000014 */
[----:B------:R-:W-:-:S03]  /*07b0*/  DFMA R18, R14, R18, 1 ;  /* 0x3ff000000e12742b */ /* 0x000fc60000000012 */
[----:B------:R-:W-:-:S05]  /*07c0*/  DFMA R20, R16, R20, R16 ;  /* 0x000000141014722b */ /* 0x000fca0000000010 */
[----:B------:R-:W-:-:S03]  /*07d0*/  DFMA R16, R14, R18, 1 ;  /* 0x3ff000000e10742b */ /* 0x000fc60000000012 */
[----:B------:R-:W-:-:S07]  /*07e0*/  DFMA R14, -R6, R20, 1 ;  /* 0x3ff00000060e742b */ /* 0x000fce0000000114 */
[----:B------:R-:W-:Y:S01]  /*07f0*/  IMAD R19, R12, 0x100000, R17 ;  /* 0x001000000c137824 */ /* 0x000fe200078e0211 */
[----:B------:R-:W-:Y:S01]  /*0800*/  DFMA R14, R20, R14, R20 ;  /* 0x0000000e140e722b */ /* 0x000fe20000000014 */
[----:B------:R-:W-:Y:S01]  /*0810*/  IMAD.MOV.U32 R18, RZ, RZ, R16 ;  /* 0x000000ffff127224 */ /* 0x000fe200078e0010 */
[----:B------:R-:W-:Y:S09]  /*0820*/  @!P0 BRA `(.L_x_8) ;  /* 0x0000000000308947 */ /* 0x000ff20003800000 */
[----:B------:R-:W-:Y:S01]  /*0830*/  FSETP.GEU.AND P1, PT, |R3|, 4.2275390625, PT ;  /* 0x408748000300780b */ /* 0x000fe20003f2e200 */
[C---:B------:R-:W-:Y:S02]  /*0840*/  DADD R18, R2.reuse, +INF ;  /* 0x7ff0000002127429 */ /* 0x040fe40000000000 */
[----:B------:R-:W-:-:S08]  /*0850*/  DSETP.GEU.AND P0, PT, R2, RZ, PT ;  /* 0x000000ff0200722a */ /* 0x000fd00003f0e000 */
[----:B------:R-:W-:Y:S02]  /*0860*/  FSEL R18, R18, RZ, P0 ;  /* 0x000000ff12127208 */ /* 0x000fe40000000000 */
[----:B------:R-:W-:Y:S02]  /*0870*/  @!P1 LEA.HI R13, R12, R12, RZ, 0x1 ;  /* 0x0000000c0c0d9211 */ /* 0x000fe400078f08ff */
[----:B------:R-:W-:Y:S02]  /*0880*/  FSEL R19, R19, RZ, P0 ;  /* 0x000000ff13137208 */ /* 0x000fe40000000000 */
[----:B------:R-:W-:-:S05]  /*0890*/  @!P1 SHF.R.S32.HI R13, RZ, 0x1, R13 ;  /* 0x00000001ff0d9819 */ /* 0x000fca000001140d */
[----:B------:R-:W-:Y:S02]  /*08a0*/  @!P1 IMAD.IADD R2, R12, 0x1, -R13 ;  /* 0x000000010c029824 */ /* 0x000fe400078e0a0d */
[----:B------:R-:W-:-:S03]  /*08b0*/  @!P1 IMAD R17, R13, 0x100000, R17 ;  /* 0x001000000d119824 */ /* 0x000fc600078e0211 */
[----:B------:R-:W-:Y:S01]  /*08c0*/  @!P1 LEA R3, R2, 0x3ff00000, 0x14 ;  /* 0x3ff0000002039811 */ /* 0x000fe200078ea0ff */
[----:B------:R-:W-:-:S06]  /*08d0*/  @!P1 IMAD.MOV.U32 R2, RZ, RZ, RZ ;  /* 0x000000ffff029224 */ /* 0x000fcc00078e00ff */
[----:B------:R-:W-:-:S11]  /*08e0*/  @!P1 DMUL R18, R16, R2 ;  /* 0x0000000210129228 */ /* 0x000fd60000000000 */
.L_x_8:
[----:B------:R-:W-:Y:S05]  /*08f0*/  BSYNC.RECONVERGENT B0 ;  /* 0x0000000000007941 */ /* 0x000fea0003800200 */
.L_x_7:
[----:B------:R-:W-:Y:S01]  /*0900*/  UMOV UR8, 0x33d43651 ;  /* 0x33d4365100087882 */ /* 0x000fe20000000000 */
[----:B------:R-:W-:Y:S01]  /*0910*/  UMOV UR9, 0x3fd98845 ;  /* 0x3fd9884500097882 */ /* 0x000fe20000000000 */
[----:B------:R-:W-:Y:S01]  /*0920*/  BSSY.RECONVERGENT B0, `(.L_x_9) ;  /* 0x000000f000007945 */ /* 0x000fe20003800200 */
[----:B------:R-:W-:-:S08]  /*0930*/  DMUL R18, R18, UR8 ;  /* 0x0000000812127c28 */ /* 0x000fd00008000000 */
        /* <DEDUP_REMOVED lines=8> */
[----:B------:R-:W-:Y:S01]  /*09c0*/  MOV R15, R7 ;  /* 0x00000007000f7202 */ /* 0x000fe20000000f00 */
[----:B------:R-:W-:Y:S01]  /*09d0*/  IMAD.MOV.U32 R13, RZ, RZ, R19 ;  /* 0x000000ffff0d7224 */ /* 0x000fe200078e0013 */
[----:B------:R-:W-:Y:S01]  /*09e0*/  MOV R2, 0xa10 ;  /* 0x00000a1000027802 */ /* 0x000fe20000000f00 */
[----:B------:R-:W-:-:S07]  /*09f0*/  IMAD.MOV.U32 R14, RZ, RZ, R6 ;  /* 0x000000ffff0e7224 */ /* 0x000fce00078e0006 */
[----:B------:R-:W-:Y:S05]  /*0a00*/  CALL.REL.NOINC `($__internal_0_$__cuda_sm20_div_rn_f64_full) ;  /* 0x0000001400007944 */ /* 0x000fea0003c00000 */
.L_x_10:
[----:B------:R-:W-:Y:S05]  /*0a10*/  BSYNC.RECONVERGENT B0 ;  /* 0x0000000000007941 */ /* 0x000fea0003800200 */
.L_x_9:
[----:B------:R-:W2:Y:S01]  /*0a20*/  LDG.E.64 R14, desc[UR10][R8.64] ;  /* 0x0000000a080e7981 */ /* 0x000ea2000c1e1b00 */
[----:B------:R-:W0:Y:S01]  /*0a30*/  MUFU.RCP64H R3, R7 ;  /* 0x0000000700037308 */ /* 0x000e220000001800 */
[----:B------:R-:W-:Y:S01]  /*0a40*/  IMAD.MOV.U32 R2, RZ, RZ, 0x1 ;  /* 0x00000001ff027424 */ /* 0x000fe200078e00ff */
[----:B------:R-:W-:Y:S01]  /*0a50*/  BSSY.RECONVERGENT B0, `(.L_x_11) ;  /* 0x0000017000007945 */ /* 0x000fe20003800200 */
[----:B------:R-:W-:-:S04]  /*0a60*/  DADD R10, R12, R10 ;  /* 0x000000000c0a7229 */ /* 0x000fc8000000000a */
[----:B0-----:R-:W-:-:S08]  /*0a70*/  DFMA R16, -R6, R2, 1 ;  /* 0x3ff000000610742b */ /* 0x001fd00000000102 */
[----:B------:R-:W-:-:S08]  /*0a80*/  DFMA R16, R16, R16, R16 ;  /* 0x000000101010722b */ /* 0x000fd00000000010 */
[----:B------:R-:W-:-:S08]  /*0a90*/  DFMA R16, R2, R16, R2 ;  /* 0x000000100210722b */ /* 0x000fd00000000002 */
[----:B------:R-:W-:-:S08]  /*0aa0*/  DFMA R2, -R6, R16, 1 ;  /* 0x3ff000000602742b */ /* 0x000fd00000000110 */
[----:B------:R-:W-:Y:S02]  /*0ab0*/  DFMA R18, R16, R2, R16 ;  /* 0x000000021012722b */ /* 0x000fe40000000010 */
[----:B--2---:R-:W-:-:S08]  /*0ac0*/  DADD R14, R4, -R14 ;  /* 0x00000000040e7229 */ /* 0x004fd0000000080e */
        /* <DEDUP_REMOVED lines=15> */
.L_x_12:
[----:B------:R-:W-:Y:S05]  /*0bc0*/  BSYNC.RECONVERGENT B0 ;  /* 0x0000000000007941 */ /* 0x000fea0003800200 */
.L_x_11:
[----:B------:R-:W-:Y:S01]  /*0bd0*/  DADD R12, -RZ, |R2| ;  /* 0x00000000ff0c7229 */ /* 0x000fe20000000502 */
[----:B------:R-:W-:Y:S01]  /*0be0*/  BSSY.RECONVERGENT B0, `(.L_x_13) ;  /* 0x0000004000007945 */ /* 0x000fe20003800200 */
[----:B------:R-:W-:-:S08]  /*0bf0*/  MOV R28, 0xc20 ;  /* 0x00000c20001c7802 */ /* 0x000fd00000000f00 */
[----:B------:R-:W-:-:S07]  /*0c00*/  IMAD.MOV.U32 R29, RZ, RZ, R13 ;  /* 0x000000ffff1d7224 */ /* 0x000fce00078e000d */
[----:B------:R-:W-:Y:S05]  /*0c10*/  CALL.REL.NOINC `($_Z3KDEPKdPdii$__internal_accurate_pow) ;  /* 0x0000001400ec7944 */ /* 0x000fea0003c00000 */
[----:B------:R-:W-:Y:S05]  /*0c20*/  BSYNC.RECONVERGENT B0 ;  /* 0x0000000000007941 */ /* 0x000fea0003800200 */
.L_x_13:
        /* <DEDUP_REMOVED lines=9> */
[----:B------:R-:W-:Y:S05]  /*0cc0*/  @P0 BRA `(.L_x_16) ;  /* 0x0000000000140947 */ /* 0x000fea0003800000 */
[----:B------:R-:W-:-:S14]  /*0cd0*/  DSETP.NEU.AND P0, PT, |R2|, +INF , PT ;  /* 0x7ff000000200742a */ /* 0x000fdc0003f0d200 */
[----:B------:R-:W-:Y:S05]  /*0ce0*/  @P0 BRA `(.L_x_15) ;  /* 0x0000000000100947 */ /* 0x000fea0003800000 */
[----:B------:R-:W-:Y:S02]  /*0cf0*/  IMAD.MOV.U32 R12, RZ, RZ, 0x0 ;  /* 0x00000000ff0c7424 */ /* 0x000fe400078e00ff */
[----:B------:R-:W-:Y:S01]  /*0d00*/  IMAD.MOV.U32 R13, RZ, RZ, 0x7ff00000 ;  /* 0x7ff00000ff0d7424 */ /* 0x000fe200078e00ff */
[----:B------:R-:W-:Y:S06]  /*0d10*/  BRA `(.L_x_15) ;  /* 0x0000000000047947 */ /* 0x000fec0003800000 */
.L_x_16:
[----:B------:R-:W-:-:S11]  /*0d20*/  DADD R12, R2, 2 ;  /* 0x40000000020c7429 */ /* 0x000fd60000000000 */
.L_x_15:
[----:B------:R-:W-:Y:S05]  /*0d30*/  BSYNC.RECONVERGENT B0 ;  /* 0x0000000000007941 */ /* 0x000fea0003800200 */
.L_x_14:
        /* <DEDUP_REMOVED lines=69> */
.L_x_18:
[----:B------:R-:W-:Y:S05]  /*1190*/  BSYNC.RECONVERGENT B0 ;  /* 0x0000000000007941 */ /* 0x000fea0003800200 */
.L_x_17:
        /* <DEDUP_REMOVED lines=17> */
[----:B------:R-:W-:Y:S02]  /*12b0*/  IMAD.MOV.U32 R2, RZ, RZ, R12 ;  /* 0x000000ffff027224 */ /* 0x000fe400078e000c */
[----:B------:R-:W-:-:S07]  /*12c0*/  IMAD.MOV.U32 R3, RZ, RZ, R13 ;  /* 0x000000ffff037224 */ /* 0x000fce00078e000d */
.L_x_20:
[----:B------:R-:W-:Y:S05]  /*12d0*/  BSYNC.RECONVERGENT B0 ;  /* 0x0000000000007941 */ /* 0x000fea0003800200 */
.L_x_19:
[----:B------:R-:W-:Y:S01]  /*12e0*/  IADD3 R8, P0, PT, R8, 0x10, RZ ;  /* 0x0000001008087810 */ /* 0x000fe20007f1e0ff */
[----:B------:R-:W-:-:S04]  /*12f0*/  DADD R10, R10, R2 ;  /* 0x000000000a0a7229 */ /* 0x000fc80000000002 */
[----:B------:R-:W-:Y:S01]  /*1300*/  IMAD.X R9, RZ, RZ, R9, P0 ;  /* 0x000000ffff097224 */ /* 0x000fe200000e0609 */
[----:B------:R-:W-:Y:S07]  /*1310*/  BRA.U UP0, `(.L_x_21) ;  /* 0xffffffed009c7547 */ /* 0x000fee000b83ffff */
[----:B------:R-:W-:-:S05]  /*1320*/  UMOV UR5, URZ ;  /* 0x000000ff00057c82 */ /* 0x000fca0008000000 */
.L_x_1:
[----:B------:R-:W1:Y:S02]  /*1330*/  LDCU UR6, c[0x0][0x394] ;  /* 0x00007280ff0677ac */ /* 0x000e640008000800 */
[----:B-1----:R-:W-:-:S04]  /*1340*/  ULOP3.LUT UR6, UR6, 0x1, URZ, 0xc0, !UPT ;  /* 0x0000000106067892 */ /* 0x002fc8000f8ec0ff */
[----:B------:R-:W-:-:S09]  /*1350*/  UISETP.NE.U32.AND UP0, UPT, UR6, 0x1, UPT ;  /* 0x000000010600788c */ /* 0x000fd2000bf05070 */
[----:B------:R-:W-:Y:S05]  /*1360*/  BRA.U UP0, `(.L_x_0) ;  /* 0x0000000900387547 */ /* 0x000fea000b800000 */
[----:B------:R-:W1:Y:S02]  /*1370*/  LDCU.64 UR6, c[0x0][0x380] ;  /* 0x00007000ff0677ac */ /* 0x000e640008000a00 */
[----:B-1----:R-:W-:-:S04]  /*1380*/  ULEA UR6, UP0, UR4, UR6, 0x3 ;  /* 0x0000000604067291 */ /* 0x002fc8000f8018ff */
[----:B------:R-:W-:Y:S02]  /*1390*/  ULEA.HI.X UR4, UR4, UR7, UR5, 0x3, UP0 ;  /* 0x0000000704047291 */ /* 0x000fe400080f1c05 */
[----:B------:R-:W-:-:S04]  /*13a0*/  IMAD.U32 R8, RZ, RZ, UR6 ;  /* 0x00000006ff087e24 */ /* 0x000fc8000f8e00ff */
[----:B------:R-:W-:-:S05]  /*13b0*/  IMAD.U32 R9, RZ, RZ, UR4 ;  /* 0x00000004ff097e24 */ /* 0x000fca000f8e00ff */
[----:B------:R-:W2:Y:S01]  /*13c0*/  LDG.E.64 R2, desc[UR10][R8.64] ;  /* 0x0000000a08027981 */ /* 0x000ea2000c1e1b00 */
[----:B0-----:R-:W0:Y:S01]  /*13d0*/  MUFU.RCP64H R13, R7 ;  /* 0x00000007000d7308 */ /* 0x001e220000001800 */
[----:B------:R-:W-:Y:S01]  /*13e0*/  IMAD.MOV.U32 R12, RZ, RZ, 0x1 ;  /* 0x00000001ff0c7424 */ /* 0x000fe200078e00ff */
[----:B------:R-:W-:Y:S05]  /*13f0*/  BSSY.RECONVERGENT B0, `(.L_x_22) ;  /* 0x0000014000007945 */ /* 0x000fea0003800200 */
        /* <DEDUP_REMOVED lines=15> */
[----:B------:R-:W-:-:S07]  /*14f0*/  IMAD.MOV.U32 R15, RZ, RZ, R7 ;  /* 0x000000ffff0f7224 */ /* 0x000fce00078e0007 */
[----:B------:R-:W-:Y:S05]  /*1500*/  CALL.REL.NOINC `($__internal_0_$__cuda_sm20_div_rn_f64_full) ;  /* 0x0000000800407944 */ /* 0x000fea0003c00000 */
[----:B------:R-:W-:Y:S02]  /*1510*/  IMAD.MOV.U32 R2, RZ, RZ, R12 ;  /* 0x000000ffff027224 */ /* 0x000fe400078e000c */
[----:B------:R-:W-:-:S07]  /*1520*/  IMAD.MOV.U32 R3, RZ, RZ, R13 ;  /* 0x000000ffff037224 */ /* 0x000fce00078e000d */
.L_x_23:
[----:B------:R-:W-:Y:S05]  /*1530*/  BSYNC.RECONVERGENT B0 ;  /* 0x0000000000007941 */ /* 0x000fea0003800200 */
.L_x_22:
[----:B------:R-:W-:Y:S01]  /*1540*/  DADD R12, -RZ, |R2| ;  /* 0x00000000ff0c7229 */ /* 0x000fe20000000502 */
[----:B------:R-:W-:Y:S01]  /*1550*/  BSSY.RECONVERGENT B0, `(.L_x_24) ;  /* 0x0000004000007945 */ /* 0x000fe20003800200 */
[----:B------:R-:W-:-:S08]  /*1560*/  MOV R28, 0x1590 ;  /* 0x00001590001c7802 */ /* 0x000fd00000000f00 */
[----:B------:R-:W-:-:S07]  /*1570*/  IMAD.MOV.U32 R29, RZ, RZ, R13 ;  /* 0x000000ffff1d7224 */ /* 0x000fce00078e000d */
[----:B------:R-:W-:Y:S05]  /*1580*/  CALL.REL.NOINC `($_Z3KDEPKdPdii$__internal_accurate_pow) ;  /* 0x0000000c00907944 */ /* 0x000fea0003c00000 */
[----:B------:R-:W-:Y:S05]  /*1590*/  BSYNC.RECONVERGENT B0 ;  /* 0x0000000000007941 */ /* 0x000fea0003800200 */
.L_x_24:
        /* <DEDUP_REMOVED lines=12> */
[----:B------:R-:W-:Y:S01]  /*1660*/  MOV R12, 0x0 ;  /* 0x00000000000c7802 */ /* 0x000fe20000000f00 */
[----:B------:R-:W-:Y:S01]  /*1670*/  IMAD.MOV.U32 R13, RZ, RZ, 0x7ff00000 ;  /* 0x7ff00000ff0d7424 */ /* 0x000fe200078e00ff */
[----:B------:R-:W-:Y:S06]  /*1680*/  BRA `(.L_x_26) ;  /* 0x0000000000047947 */ /* 0x000fec0003800000 */
.L_x_27:
[----:B------:R-:W-:-:S11]  /*1690*/  DADD R12, R2, 2 ;  /* 0x40000000020c7429 */ /* 0x000fd60000000000 */
.L_x_26:
[----:B------:R-:W-:Y:S05]  /*16a0*/  BSYNC.RECONVERGENT B0 ;  /* 0x0000000000007941 */ /* 0x000fea0003800200 */
.L_x_25:
[----:B------:R-:W-:Y:S01]  /*16b0*/  DMUL R12, R12, -0.5 ;  /* 0xbfe000000c0c7828 */ /* 0x000fe20000000000 */
[----:B------:R-:W-:Y:S01]  /*16c0*/  IMAD.MOV.U32 R4, RZ, RZ, 0x652b82fe ;  /* 0x652b82feff047424 */ /* 0x000fe200078e00ff */
[----:B------:R-:W-:Y:S01]  /*16d0*/  DSETP.NEU.AND P0, PT, R2, 1, PT ;  /* 0x3ff000000200742a */ /* 0x000fe20003f0d000 */
[----:B------:R-:W-:Y:S01]  /*16e0*/  IMAD.MOV.U32 R5, RZ, RZ, 0x3ff71547 ;  /* 0x3ff71547ff057424 */ /* 0x000fe200078e00ff */
[----:B------:R-:W-:Y:S01]  /*16f0*/  UMOV UR4, 0xfefa39ef ;  /* 0xfefa39ef00047882 */ /* 0x000fe20000000000 */
[----:B------:R-:W-:Y:S01]  /*1700*/  UMOV UR5, 0x3fe62e42 ;  /* 0x3fe62e4200057882 */ /* 0x000fe20000000000 */
[----:B------:R-:W0:Y:S01]  /*1710*/  MUFU.RCP64H R15, R7 ;  /* 0x00000007000f7308 */ /* 0x000e220000001800 */
[----:B------:R-:W-:Y:S01]  /*1720*/  IMAD.MOV.U32 R14, RZ, RZ, 0x1 ;  /* 0x00000001ff0e7424 */ /* 0x000fe200078e00ff */
[----:B------:R-:W-:Y:S02]  /*1730*/  BSSY.RECONVERGENT B0, `(.L_x_28) ;  /* 0x000003e000007945 */ /* 0x000fe40003800200 */
[----:B------:R-:W-:-:S02]  /*1740*/  FSEL R2, R12, RZ, P0 ;  /* 0x000000ff0c027208 */ /* 0x000fc40000000000 */
[----:B------:R-:W-:-:S04]  /*1750*/  FSEL R3, R13, -1.75, P0 ;  /* 0xbfe000000d037808 */ /* 0x000fc80000000000 */
[----:B------:R-:W-:Y:S02]  /*1760*/  FSETP.GEU.AND P0, PT, |R3|, 4.1917929649353027344, PT ;  /* 0x4086232b0300780b */ /* 0x000fe40003f0e200 */
[----:B------:R-:W-:Y:S02]  /*1770*/  DFMA R4, R2, R4, 6.75539944105574400000e+15 ;  /* 0x433800000204742b */ /* 0x000fe40000000004 */
[----:B0-----:R-:W-:-:S06]  /*1780*/  DFMA R16, -R6, R14, 1 ;  /* 0x3ff000000610742b */ /* 0x001fcc000000010e */
[----:B------:R-:W-:Y:S02]  /*1790*/  DADD R8, R4, -6.75539944105574400000e+15 ;  /* 0xc338000004087429 */ /* 0x000fe40000000000 */
[----:B------:R-:W-:-:S06]  /*17a0*/  DFMA R16, R16, R16, R16 ;  /* 0x000000101010722b */ /* 0x000fcc0000000010 */
[----:B------:R-:W-:Y:S01]  /*17b0*/  DFMA R12, R8, -UR4, R2 ;  /* 0x80000004080c7c2b */ /* 0x000fe20008000002 */
[----:B------:R-:W-:Y:S01]  /*17c0*/  UMOV UR4, 0x3b39803f ;  /* 0x3b39803f00047882 */ /* 0x000fe20000000000 */
[----:B------:R-:W-:Y:S01]  /*17d0*/  UMOV UR5, 0x3c7abc9e ;  /* 0x3c7abc9e00057882 */ /* 0x000fe20000000000 */
[----:B------:R-:W-:-:S05]  /*17e0*/  DFMA R16, R14, R16, R14 ;  /* 0x000000100e10722b */ /* 0x000fca000000000e */
        /* <DEDUP_REMOVED lines=29> */
[----:B------:R-:W-:-:S08]  /*19c0*/  DFMA R12, R8, R12, UR4 ;  /* 0x00000004080c7e2b */ /* 0x000fd0000800000c */
[----:B------:R-:W-:-:S08]  /*19d0*/  DFMA R12, R8, R12, 1 ;  /* 0x3ff00000080c742b */ /* 0x000fd0000000000c */
[----:B------:R-:W-:Y:S02]  /*19e0*/  DFMA R14, R8, R12, 1 ;  /* 0x3ff00000080e742b */ /* 0x000fe4000000000c */
[----:B------:R-:W-:-:S08]  /*19f0*/  DFMA R8, -R6, R16, 1 ;  /* 0x3ff000000608742b */ /* 0x000fd00000000110 */
[----:B------:R-:W-:Y:S01]  /*1a00*/  DFMA R8, R16, R8, R16 ;  /* 0x000000081008722b */ /* 0x000fe20000000010 */
[----:B------:R-:W-:Y:S02]  /*1a10*/  IMAD R13, R4, 0x100000, R15 ;  /* 0x00100000040d7824 */ /* 0x000fe400078e020f */
[----:B------:R-:W-:Y:S01]  /*1a20*/  IMAD.MOV.U32 R12, RZ, RZ, R14 ;  /* 0x000000ffff0c7224 */ /* 0x000fe200078e000e */
[----:B------:R-:W-:Y:S07]  /*1a30*/  @!P0 BRA `(.L_x_29) ;  /* 0x0000000000348947 */ /* 0x000fee0003800000 */
[----:B------:R-:W-:Y:S01]  /*1a40*/  FSETP.GEU.AND P1, PT, |R3|, 4.2275390625, PT ;  /* 0x408748000300780b */ /* 0x000fe20003f2e200 */
[C---:B------:R-:W-:Y:S02]  /*1a50*/  DADD R12, R2.reuse, +INF ;  /* 0x7ff00000020c7429 */ /* 0x040fe40000000000 */
[----:B------:R-:W-:-:S08]  /*1a60*/  DSETP.GEU.AND P0, PT, R2, RZ, PT ;  /* 0x000000ff0200722a */ /* 0x000fd00003f0e000 */
[----:B------:R-:W-:Y:S02]  /*1a70*/  FSEL R12, R12, RZ, P0 ;  /* 0x000000ff0c0c7208 */ /* 0x000fe40000000000 */
[----:B------:R-:W-:Y:S01]  /*1a80*/  @!P1 LEA.HI R5, R4, R4, RZ, 0x1 ;  /* 0x0000000404059211 */ /* 0x000fe200078f08ff */
[----:B------:R-:W-:Y:S01]  /*1a90*/  @!P1 IMAD.MOV.U32 R2, RZ, RZ, R14 ;  /* 0x000000ffff029224 */ /* 0x000fe200078e000e */
[----:B------:R-:W-:Y:S02]  /*1aa0*/  FSEL R13, R13, RZ, P0 ;  /* 0x000000ff0d0d7208 */ /* 0x000fe40000000000 */
[----:B------:R-:W-:-:S05]  /*1ab0*/  @!P1 SHF.R.S32.HI R5, RZ, 0x1, R5 ;  /* 0x00000001ff059819 */ /* 0x000fca0000011405 */
[----:B------:R-:W-:Y:S02]  /*1ac0*/  @!P1 IMAD.IADD R4, R4, 0x1, -R5 ;  /* 0x0000000104049824 */ /* 0x000fe400078e0a05 */
[----:B------:R-:W-:-:S03]  /*1ad0*/  @!P1 IMAD R3, R5, 0x100000, R15 ;  /* 0x0010000005039824 */ /* 0x000fc600078e020f */
[----:B------:R-:W-:Y:S02]  /*1ae0*/  @!P1 LEA R5, R4, 0x3ff00000, 0x14 ;  /* 0x3ff0000004059811 */ /* 0x000fe400078ea0ff */
[----:B------:R-:W-:-:S06]  /*1af0*/  @!P1 MOV R4, RZ ;  /* 0x000000ff00049202 */ /* 0x000fcc0000000f00 */
[----:B------:R-:W-:-:S11]  /*1b00*/  @!P1 DMUL R12, R2, R4 ;  /* 0x00000004020c9228 */ /* 0x000fd60000000000 */
.L_x_29:
[----:B------:R-:W-:Y:S05]  /*1b10*/  BSYNC.RECONVERGENT B0 ;  /* 0x0000000000007941 */ /* 0x000fea0003800200 */
.L_x_28:
        /* <DEDUP_REMOVED lines=17> */
.L_x_31:
[----:B------:R-:W-:Y:S05]  /*1c30*/  BSYNC.RECONVERGENT B0 ;  /* 0x0000000000007941 */ /* 0x000fea0003800200 */
.L_x_30:
[----:B------:R-:W-:-:S11]  /*1c40*/  DADD R10, R10, R2 ;  /* 0x000000000a0a7229 */ /* 0x000fd60000000002 */
.L_x_0:
[----:B------:R-:W2:Y:S01]  /*1c50*/  LDCU UR4, c[0x0][0x394] ;  /* 0x00007280ff0477ac */ /* 0x000ea20008000800 */
[----:B------:R-:W-:Y:S01]  /*1c60*/  IMAD.MOV.U32 R2, RZ, RZ, 0x1 ;  /* 0x00000001ff027424 */ /* 0x000fe200078e00ff */
[----:B------:R-:W-:Y:S01]  /*1c70*/  FSETP.GEU.AND P1, PT, |R11|, 6.5827683646048100446e-37, PT ;  /* 0x036000000b00780b */ /* 0x000fe20003f2e200 */
[----:B------:R-:W-:Y:S01]  /*1c80*/  BSSY.RECONVERGENT B0, `(.L_x_32) ;  /* 0x0000014000007945 */ /* 0x000fe20003800200 */
[----:B--2---:R-:W2:Y:S08]  /*1c90*/  I2F.F64 R14, UR4 ;  /* 0x00000004000e7d12 */ /* 0x004eb00008201c00 */
[----:B--2---:R-:W2:Y:S02]  /*1ca0*/  MUFU.RCP64H R3, R15 ;  /* 0x0000000f00037308 */ /* 0x004ea40000001800 */
[----:B--2--5:R-:W-:-:S08]  /*1cb0*/  DFMA R4, -R14, R2, 1 ;  /* 0x3ff000000e04742b */ /* 0x024fd00000000102 */
[----:B------:R-:W-:-:S08]  /*1cc0*/  DFMA R4, R4, R4, R4 ;  /* 0x000000040404722b */ /* 0x000fd00000000004 */
[----:B------:R-:W-:-:S08]  /*1cd0*/  DFMA R4, R2, R4, R2 ;  /* 0x000000040204722b */ /* 0x000fd00000000002 */
[----:B------:R-:W-:-:S08]  /*1ce0*/  DFMA R2, -R14, R4, 1 ;  /* 0x3ff000000e02742b */ /* 0x000fd00000000104 */
[----:B------:R-:W-:-:S08]  /*1cf0*/  DFMA R2, R4, R2, R4 ;  /* 0x000000020402722b */ /* 0x000fd00000000004 */
[----:B------:R-:W-:-:S08]  /*1d00*/  DMUL R4, R2, R10 ;  /* 0x0000000a02047228 */ /* 0x000fd00000000000 */
[----:B0-----:R-:W-:-:S08]  /*1d10*/  DFMA R6, -R14, R4, R10 ;  /* 0x000000040e06722b */ /* 0x001fd0000000010a */
[----:B------:R-:W-:-:S10]  /*1d20*/  DFMA R2, R2, R6, R4 ;  /* 0x000000060202722b */ /* 0x000fd40000000004 */
[----:B------:R-:W-:-:S05]  /*1d30*/  FFMA R4, RZ, R15, R3 ;  /* 0x0000000fff047223 */ /* 0x000fca0000000003 */
[----:B------:R-:W-:-:S13]  /*1d40*/  FSETP.GT.AND P0, PT, |R4|, 1.469367938527859385e-39, PT ;  /* 0x001000000400780b */ /* 0x000fda0003f04200 */
[----:B------:R-:W-:Y:S05]  /*1d50*/  @P0 BRA P1, `(.L_x_33) ;  /* 0x0000000000180947 */ /* 0x000fea0000800000 */
[----:B------:R-:W-:Y:S01]  /*1d60*/  IMAD.MOV.U32 R12, RZ, RZ, R10 ;  /* 0x000000ffff0c7224 */ /* 0x000fe200078e000a */
[----:B------:R-:W-:Y:S01]  /*1d70*/  MOV R2, 0x1da0 ;  /* 0x00001da000027802 */ /* 0x000fe20000000f00 */
[----:B------:R-:W-:-:S07]  /*1d80*/  IMAD.MOV.U32 R13, RZ, RZ, R11 ;  /* 0x000000ffff0d7224 */ /* 0x000fce00078e000b */
[----:B-1----:R-:W-:Y:S05]  /*1d90*/  CALL.REL.NOINC `($__internal_0_$__cuda_sm20_div_rn_f64_full) ;  /* 0x00000000001c7944 */ /* 0x002fea0003c00000 */
[----:B------:R-:W-:Y:S02]  /*1da0*/  IMAD.MOV.U32 R2, RZ, RZ, R12 ;  /* 0x000000ffff027224 */ /* 0x000fe400078e000c */
[----:B------:R-:W-:-:S07]  /*1db0*/  IMAD.MOV.U32 R3, RZ, RZ, R13 ;  /* 0x000000ffff037224 */ /* 0x000fce00078e000d */
.L_x_33:
[----:B------:R-:W-:Y:S05]  /*1dc0*/  BSYNC.RECONVERGENT B0 ;  /* 0x0000000000007941 */ /* 0x000fea0003800200 */
.L_x_32:
[----:B------:R-:W1:Y:S02]  /*1dd0*/  LDC.64 R4, c[0x0][0x388] ;  /* 0x0000e200ff047b82 */ /* 0x000e640000000a00 */
[----:B-1----:R-:W-:-:S05]  /*1de0*/  IMAD.WIDE.U32 R4, R0, 0x8, R4 ;  /* 0x0000000800047825 */ /* 0x002fca00078e0004 */
[----:B------:R-:W-:Y:S01]  /*1df0*/  STG.E.64 desc[UR10][R4.64], R2 ;  /* 0x0000000204007986 */ /* 0x000fe2000c101b0a */
[----:B------:R-:W-:Y:S05]  /*1e00*/  EXIT ;  /* 0x000000000000794d */ /* 0x000fea0003800000 */
        .weak           $__internal_0_$__cuda_sm20_div_rn_f64_full
        .type           $__internal_0_$__cuda_sm20_div_rn_f64_full,@function
        .size           $__internal_0_$__cuda_sm20_div_rn_f64_full,($_Z3KDEPKdPdii$__internal_accurate_pow - $__internal_0_$__cuda_sm20_div_rn_f64_full)
$__internal_0_$__cuda_sm20_div_rn_f64_full:
[C---:B------:R-:W-:Y:S01]  /*1e10*/  FSETP.GEU.AND P0, PT, |R15|.reuse, 1.469367938527859385e-39, PT ;  /* 0x001000000f00780b */ /* 0x040fe20003f0e200 */
[----:B------:R-:W-:Y:S01]  /*1e20*/  IMAD.MOV.U32 R18, RZ, RZ, 0x1 ;  /* 0x00000001ff127424 */ /* 0x000fe200078e00ff */
[----:B------:R-:W-:Y:S01]  /*1e30*/  LOP3.LUT R16, R15, 0x800fffff, RZ, 0xc0, !PT ;  /* 0x800fffff0f107812 */ /* 0x000fe200078ec0ff */
[----:B------:R-:W-:Y:S01]  /*1e40*/  BSSY.RECONVERGENT B1, `(.L_x_34) ;  /* 0x0000054000017945 */ /* 0x000fe20003800200 */
[C---:B------:R-:W-:Y:S02]  /*1e50*/  FSETP.GEU.AND P2, PT, |R13|.reuse, 1.469367938527859385e-39, PT ;  /* 0x001000000d00780b */ /* 0x040fe40003f4e200 */
[----:B------:R-:W-:Y:S01]  /*1e60*/  LOP3.LUT R17, R16, 0x3ff00000, RZ, 0xfc, !PT ;  /* 0x3ff0000010117812 */ /* 0x000fe200078efcff */
[----:B------:R-:W-:Y:S01]  /*1e70*/  IMAD.MOV.U32 R16, RZ, RZ, R14 ;  /* 0x000000ffff107224 */ /* 0x000fe200078e000e */
[----:B------:R-:W-:Y:S02]  /*1e80*/  LOP3.LUT R3, R13, 0x7ff00000, RZ, 0xc0, !PT ;  /* 0x7ff000000d037812 */ /* 0x000fe400078ec0ff */
[----:B------:R-:W-:-:S02]  /*1e90*/  MOV R26, 0x1ca00000 ;  /* 0x1ca00000001a7802 */ /* 0x000fc40000000f00 */
[----:B------:R-:W-:Y:S01]  /*1ea0*/  LOP3.LUT R28, R15, 0x7ff00000, RZ, 0xc0, !PT ;  /* 0x7ff000000f1c7812 */ /* 0x000fe200078ec0ff */
[----:B------:R-:W-:-:S03]  /*1eb0*/  @!P0 DMUL R16, R14, 8.98846567431157953865e+307 ;  /* 0x7fe000000e108828 */ /* 0x000fc60000000000 */
[----:B------:R-:W-:Y:S02]  /*1ec0*/  ISETP.GE.U32.AND P1, PT, R3, R28, PT ;  /* 0x0000001c0300720c */ /* 0x000fe40003f26070 */
[----:B------:R-:W-:Y:S01]  /*1ed0*/  @!P2 LOP3.LUT R20, R15, 0x7ff00000, RZ, 0xc0, !PT ;  /* 0x7ff000000f14a812 */ /* 0x000fe200078ec0ff */
[----:B------:R-:W0:Y:S03]  /*1ee0*/  MUFU.RCP64H R19, R17 ;  /* 0x0000001100137308 */ /* 0x000e260000001800 */
[----:B------:R-:W-:Y:S02]  /*1ef0*/  @!P2 ISETP.GE.U32.AND P3, PT, R3, R20, PT ;  /* 0x000000140300a20c */ /* 0x000fe40003f66070 */
[----:B------:R-:W-:Y:S02]  /*1f00*/  @!P0 LOP3.LUT R28, R17, 0x7ff00000, RZ, 0xc0, !PT ;  /* 0x7ff00000111c8812 */ /* 0x000fe400078ec0ff */
[----:B------:R-:W-:-:S04]  /*1f10*/  @!P2 SEL R21, R26, 0x63400000, !P3 ;  /* 0x634000001a15a807 */ /* 0x000fc80005800000 */
[----:B------:R-:W-:-:S04]  /*1f20*/  @!P2 LOP3.LUT R24, R21, 0x80000000, R13, 0xf8, !PT ;  /* 0x800000001518a812 */ /* 0x000fc800078ef80d */
[----:B------:R-:W-:Y:S01]  /*1f30*/  @!P2 LOP3.LUT R25, R24, 0x100000, RZ, 0xfc, !PT ;  /* 0x001000001819a812 */ /* 0x000fe200078efcff */
[----:B------:R-:W-:Y:S01]  /*1f40*/  @!P2 IMAD.MOV.U32 R24, RZ, RZ, RZ ;  /* 0x000000ffff18a224 */ /* 0x000fe200078e00ff */
[----:B0-----:R-:W-:-:S08]  /*1f50*/  DFMA R22, R18, -R16, 1 ;  /* 0x3ff000001216742b */ /* 0x001fd00000000810 */
[----:B------:R-:W-:-:S08]  /*1f60*/  DFMA R22, R22, R22, R22 ;  /* 0x000000161616722b */ /* 0x000fd00000000016 */
[----:B------:R-:W-:Y:S01]  /*1f70*/  DFMA R22, R18, R22, R18 ;  /* 0x000000161216722b */ /* 0x000fe20000000012 */
[----:B------:R-:W-:Y:S01]  /*1f80*/  SEL R19, R26, 0x63400000, !P1 ;  /* 0x634000001a137807 */ /* 0x000fe20004800000 */
[----:B------:R-:W-:-:S03]  /*1f90*/  IMAD.MOV.U32 R18, RZ, RZ, R12 ;  /* 0x000000ffff127224 */ /* 0x000fc600078e000c */
[----:B------:R-:W-:-:S03]  /*1fa0*/  LOP3.LUT R19, R19, 0x800fffff, R13, 0xf8, !PT ;  /* 0x800fffff13137812 */ /* 0x000fc600078ef80d */
[----:B------:R-:W-:-:S03]  /*1fb0*/  DFMA R20, R22, -R16, 1 ;  /* 0x3ff000001614742b */ /* 0x000fc60000000810 */
[----:B------:R-:W-:-:S05]  /*1fc0*/  @!P2 DFMA R18, R18, 2, -R24 ;  /* 0x400000001212a82b */ /* 0x000fca0000000818 */
[----:B------:R-:W-:-:S08]  /*1fd0*/  DFMA R20, R22, R20, R22 ;  /* 0x000000141614722b */ /* 0x000fd00000000016 */
[----:B------:R-:W-:-:S08]  /*1fe0*/  DMUL R22, R20, R18 ;  /* 0x0000001214167228 */ /* 0x000fd00000000000 */
[----:B------:R-:W-:-:S08]  /*1ff0*/  DFMA R24, R22, -R16, R18 ;  /* 0x800000101618722b */ /* 0x000fd00000000012 */
[----:B------:R-:W-:Y:S01]  /*2000*/  DFMA R24, R20, R24, R22 ;  /* 0x000000181418722b */ /* 0x000fe20000000016 */
[----:B------:R-:W-:Y:S01]  /*2010*/  IMAD.MOV.U32 R22, RZ, RZ, R3 ;  /* 0x000000ffff167224 */ /* 0x000fe200078e0003 */
[----:B------:R-:W-:-:S05]  /*2020*/  @!P2 LOP3.LUT R22, R19, 0x7ff00000, RZ, 0xc0, !PT ;  /* 0x7ff000001316a812 */ /* 0x000fca00078ec0ff */
[----:B------:R-:W-:-:S05]  /*2030*/  VIADD R20, R22, 0xffffffff ;  /* 0xffffffff16147836 */ /* 0x000fca0000000000 */
[----:B------:R-:W-:Y:S01]  /*2040*/  ISETP.GT.U32.AND P0, PT, R20, 0x7feffffe, PT ;  /* 0x7feffffe1400780c */ /* 0x000fe20003f04070 */
[----:B------:R-:W-:-:S05]  /*2050*/  VIADD R20, R28, 0xffffffff ;  /* 0xffffffff1c147836 */ /* 0x000fca0000000000 */
[----:B------:R-:W-:-:S13]  /*2060*/  ISETP.GT.U32.OR P0, PT, R20, 0x7feffffe, P0 ;  /* 0x7feffffe1400780c */ /* 0x000fda0000704470 */
[----:B------:R-:W-:Y:S05]  /*2070*/  @P0 BRA `(.L_x_35) ;  /* 0x00000000006c0947 */ /* 0x000fea0003800000 */
[----:B------:R-:W-:-:S04]  /*2080*/  LOP3.LUT R20, R15, 0x7ff00000, RZ, 0xc0, !PT ;  /* 0x7ff000000f147812 */ /* 0x000fc800078ec0ff */
[CC--:B------:R-:W-:Y:S02]  /*2090*/  VIADDMNMX R12, R3.reuse, -R20.reuse, 0xb9600000, !PT ;  /* 0xb9600000030c7446 */ /* 0x0c0fe40007800914 */
[----:B------:R-:W-:Y:S02]  /*20a0*/  ISETP.GE.U32.AND P0, PT, R3, R20, PT ;  /* 0x000000140300720c */ /* 0x000fe40003f06070 */
[----:B------:R-:W-:Y:S01]  /*20b0*/  VIMNMX R3, PT, PT, R12, 0x46a00000, PT ;  /* 0x46a000000c037848 */ /* 0x000fe20003fe0100 */
[----:B------:R-:W-:Y:S01]  /*20c0*/  IMAD.MOV.U32 R12, RZ, RZ, RZ ;  /* 0x000000ffff0c7224 */ /* 0x000fe200078e00ff */
[----:B------:R-:W-:-:S05]  /*20d0*/  SEL R26, R26, 0x63400000, !P0 ;  /* 0x634000001a1a7807 */ /* 0x000fca0004000000 */
[----:B------:R-:W-:-:S04]  /*20e0*/  IMAD.IADD R3, R3, 0x1, -R26 ;  /* 0x0000000103037824 */ /* 0x000fc800078e0a1a */
[----:B------:R-:W-:-:S06]  /*20f0*/  VIADD R13, R3, 0x7fe00000 ;  /* 0x7fe00000030d7836 */ /* 0x000fcc0000000000 */
[----:B------:R-:W-:-:S10]  /*2100*/  DMUL R20, R24, R12 ;  /* 0x0000000c18147228 */ /* 0x000fd40000000000 */
[----:B------:R-:W-:-:S13]  /*2110*/  FSETP.GTU.AND P0, PT, |R21|, 1.469367938527859385e-39, PT ;  /* 0x001000001500780b */ /* 0x000fda0003f0c200 */
[----:B------:R-:W-:Y:S05]  /*2120*/  @P0 BRA `(.L_x_36) ;  /* 0x0000000000940947 */ /* 0x000fea0003800000 */
[----:B------:R-:W-:-:S06]  /*2130*/  DFMA R16, R24, -R16, R18 ;  /* 0x800000101810722b */ /* 0x000fcc0000000012 */
[----:B------:R-:W-:-:S04]  /*2140*/  IMAD.MOV.U32 R16, RZ, RZ, RZ ;  /* 0x000000ffff107224 */ /* 0x000fc800078e00ff */
[C---:B------:R-:W-:Y:S02]  /*2150*/  FSETP.NEU.AND P0, PT, R17.reuse, RZ, PT ;  /* 0x000000ff1100720b */ /* 0x040fe40003f0d000 */
[----:B------:R-:W-:-:S04]  /*2160*/  LOP3.LUT R15, R17, 0x80000000, R15, 0x48, !PT ;  /* 0x80000000110f7812 */ /* 0x000fc800078e480f */
[----:B------:R-:W-:-:S07]  /*2170*/  LOP3.LUT R17, R15, R13, RZ, 0xfc, !PT ;  /* 0x0000000d0f117212 */ /* 0x000fce00078efcff */
[----:B------:R-:W-:Y:S05]  /*2180*/  @!P0 BRA `(.L_x_36) ;  /* 0x00000000007c8947 */ /* 0x000fea0003800000 */
[----:B------:R-:W-:Y:S01]  /*2190*/  IMAD.MOV R13, RZ, RZ, -R3 ;  /* 0x000000ffff0d7224 */ /* 0x000fe200078e0a03 */
[----:B------:R-:W-:Y:S01]  /*21a0*/  DMUL.RP R16, R24, R16 ;  /* 0x0000001018107228 */ /* 0x000fe20000008000 */
[----:B------:R-:W-:Y:S01]  /*21b0*/  IMAD.MOV.U32 R12, RZ, RZ, RZ ;  /* 0x000000ffff0c7224 */ /* 0x000fe200078e00ff */
[----:B------:R-:W-:-:S05]  /*21c0*/  IADD3 R3, PT, PT, -R3, -0x43300000, RZ ;  /* 0xbcd0000003037810 */ /* 0x000fca0007ffe1ff */
[----:B------:R-:W-:-:S03]  /*21d0*/  DFMA R12, R20, -R12, R24 ;  /* 0x8000000c140c722b */ /* 0x000fc60000000018 */
[----:B------:R-:W-:-:S07]  /*21e0*/  LOP3.LUT R15, R17, R15, RZ, 0x3c, !PT ;  /* 0x0000000f110f7212 */ /* 0x000fce00078e3cff */
[----:B------:R-:W-:-:S04]  /*21f0*/  FSETP.NEU.AND P0, PT, |R13|, R3, PT ;  /* 0x000000030d00720b */ /* 0x000fc80003f0d200 */
[----:B------:R-:W-:Y:S02]  /*2200*/  FSEL R20, R16, R20, !P0 ;  /* 0x0000001410147208 */ /* 0x000fe40004000000 */
[----:B------:R-:W-:Y:S01]  /*2210*/  FSEL R21, R15, R21, !P0 ;  /* 0x000000150f157208 */ /* 0x000fe20004000000 */
[----:B------:R-:W-:Y:S06]  /*2220*/  BRA `(.L_x_36) ;  /* 0x0000000000547947 */ /* 0x000fec0003800000 */
.L_x_35:
[----:B------:R-:W-:-:S14]  /*2230*/  DSETP.NAN.AND P0, PT, R12, R12, PT ;  /* 0x0000000c0c00722a */ /* 0x000fdc0003f08000 */
[----:B------:R-:W-:Y:S05]  /*2240*/  @P0 BRA `(.L_x_37) ;  /* 0x0000000000440947 */ /* 0x000fea0003800000 */
[----:B------:R-:W-:-:S14]  /*2250*/  DSETP.NAN.AND P0, PT, R14, R14, PT ;  /* 0x0000000e0e00722a */ /* 0x000fdc0003f08000 */
[----:B------:R-:W-:Y:S05]  /*2260*/  @P0 BRA `(.L_x_38) ;  /* 0x0000000000300947 */ /* 0x000fea0003800000 */
[----:B------:R-:W-:Y:S01]  /*2270*/  ISETP.NE.AND P0, PT, R22, R28, PT ;  /* 0x0000001c1600720c */ /* 0x000fe20003f05270 */
[----:B------:R-:W-:Y:S01]  /*2280*/  IMAD.MOV.U32 R21, RZ, RZ, -0x80000 ;  /* 0xfff80000ff157424 */ /* 0x000fe200078e00ff */
[----:B------:R-:W-:-:S11]  /*2290*/  MOV R20, 0x0 ;  /* 0x0000000000147802 */ /* 0x000fd60000000f00 */
[----:B------:R-:W-:Y:S05]  /*22a0*/  @!P0 BRA `(.L_x_36) ;  /* 0x0000000000348947 */ /* 0x000fea0003800000 */
[----:B------:R-:W-:Y:S02]  /*22b0*/  ISETP.NE.AND P0, PT, R22, 0x7ff00000, PT ;  /* 0x7ff000001600780c */ /* 0x000fe40003f05270 */
[----:B------:R-:W-:Y:S02]  /*22c0*/  LOP3.LUT R21, R13, 0x80000000, R15, 0x48, !PT ;  /* 0x800000000d157812 */ /* 0x000fe400078e480f */
[----:B------:R-:W-:-:S13]  /*22d0*/  ISETP.EQ.OR P0, PT, R28, RZ, !P0 ;  /* 0x000000ff1c00720c */ /* 0x000fda0004702670 */
[----:B------:R-:W-:Y:S01]  /*22e0*/  @P0 LOP3.LUT R3, R21, 0x7ff00000, RZ, 0xfc, !PT ;  /* 0x7ff0000015030812 */ /* 0x000fe200078efcff */
[----:B------:R-:W-:Y:S02]  /*22f0*/  @!P0 IMAD.MOV.U32 R20, RZ, RZ, RZ ;  /* 0x000000ffff148224 */ /* 0x000fe400078e00ff */
[----:B------:R-:W-:Y:S02]  /*2300*/  @P0 IMAD.MOV.U32 R20, RZ, RZ, RZ ;  /* 0x000000ffff140224 */ /* 0x000fe400078e00ff */
[----:B------:R-:W-:Y:S01]  /*2310*/  @P0 IMAD.MOV.U32 R21, RZ, RZ, R3 ;  /* 0x000000ffff150224 */ /* 0x000fe200078e0003 */
[----:B------:R-:W-:Y:S06]  /*2320*/  BRA `(.L_x_36) ;  /* 0x0000000000147947 */ /* 0x000fec0003800000 */
.L_x_38:
[----:B------:R-:W-:Y:S01]  /*2330*/  LOP3.LUT R21, R15, 0x80000, RZ, 0xfc, !PT ;  /* 0x000800000f157812 */ /* 0x000fe200078efcff */
[----:B------:R-:W-:Y:S01]  /*2340*/  IMAD.MOV.U32 R20, RZ, RZ, R14 ;  /* 0x000000ffff147224 */ /* 0x000fe200078e000e */
[----:B------:R-:W-:Y:S06]  /*2350*/  BRA `(.L_x_36) ;  /* 0x0000000000087947 */ /* 0x000fec0003800000 */
.L_x_37:
[----:B------:R-:W-:Y:S01]  /*2360*/  LOP3.LUT R21, R13, 0x80000, RZ, 0xfc, !PT ;  /* 0x000800000d157812 */ /* 0x000fe200078efcff */
[----:B------:R-:W-:-:S07]  /*2370*/  IMAD.MOV.U32 R20, RZ, RZ, R12 ;  /* 0x000000ffff147224 */ /* 0x000fce00078e000c */
.L_x_36:
[----:B------:R-:W-:Y:S05]  /*2380*/  BSYNC.RECONVERGENT B1 ;  /* 0x0000000000017941 */ /* 0x000fea0003800200 */
.L_x_34:
[----:B------:R-:W-:Y:S02]  /*2390*/  IMAD.MOV.U32 R3, RZ, RZ, 0x0 ;  /* 0x00000000ff037424 */ /* 0x000fe400078e00ff */
[----:B------:R-:W-:Y:S02]  /*23a0*/  IMAD.MOV.U32 R12, RZ, RZ, R20 ;  /* 0x000000ffff0c7224 */ /* 0x000fe400078e0014 */
[----:B------:R-:W-:Y:S01]  /*23b0*/  IMAD.MOV.U32 R13, RZ, RZ, R21 ;  /* 0x000000ffff0d7224 */ /* 0x000fe200078e0015 */
[----:B------:R-:W-:Y:S06]  /*23c0*/  RET.REL.NODEC R2 `(_Z3KDEPKdPdii) ;  /* 0xffffffdc020c7950 */ /* 0x000fec0003c3ffff */
        .type           $_Z3KDEPKdPdii$__internal_accurate_pow,@function
        .size           $_Z3KDEPKdPdii$__internal_accurate_pow,(.L_x_42 - $_Z3KDEPKdPdii$__internal_accurate_pow)
$_Z3KDEPKdPdii$__internal_accurate_pow:
[----:B------:R-:W-:Y:S01]  /*23d0*/  ISETP.GT.U32.AND P0, PT, R29, 0xfffff, PT ;  /* 0x000fffff1d00780c */ /* 0x000fe20003f04070 */
[--C-:B------:R-:W-:Y:S01]  /*23e0*/  IMAD.MOV.U32 R13, RZ, RZ, R29.reuse ;  /* 0x000000ffff0d7224 */ /* 0x100fe200078e001d */
[----:B------:R-:W-:Y:S01]  /*23f0*/  UMOV UR8, 0x7d2cafe2 ;  /* 0x7d2cafe200087882 */ /* 0x000fe20000000000 */
[----:B------:R-:W-:Y:S01]  /*2400*/  IMAD.MOV.U32 R16, RZ, RZ, 0x41ad3b5a ;  /* 0x41ad3b5aff107424 */ /* 0x000fe200078e00ff */
[----:B------:R-:W-:Y:S01]  /*2410*/  UMOV UR9, 0x3eb0f5ff ;  /* 0x3eb0f5ff00097882 */ /* 0x000fe20000000000 */
[----:B------:R-:W-:Y:S01]  /*2420*/  IMAD.MOV.U32 R17, RZ, RZ, 0x3ed0f5d2 ;  /* 0x3ed0f5d2ff117424 */ /* 0x000fe200078e00ff */
[----:B------:R-:W-:Y:S01]  /*2430*/  SHF.R.U32.HI R29, RZ, 0x14, R29 ;  /* 0x00000014ff1d7819 */ /* 0x000fe2000001161d */
[----:B------:R-:W-:Y:S01]  /*2440*/  UMOV UR12, 0x3b39803f ;  /* 0x3b39803f000c7882 */ /* 0x000fe20000000000 */
[----:B------:R-:W-:-:S05]  /*2450*/  UMOV UR13, 0x3c7abc9e ;  /* 0x3c7abc9e000d7882 */ /* 0x000fca0000000000 */
[----:B------:R-:W-:-:S10]  /*2460*/  @!P0 DMUL R22, R12, 1.80143985094819840000e+16 ;  /* 0x435000000c168828 */ /* 0x000fd40000000000 */
[----:B------:R-:W-:Y:S01]  /*2470*/  @!P0 IMAD.MOV.U32 R13, RZ, RZ, R23 ;  /* 0x000000ffff0d8224 */ /* 0x000fe200078e0017 */
[----:B------:R-:W-:Y:S02]  /*2480*/  @!P0 MOV R12, R22 ;  /* 0x00000016000c8202 */ /* 0x000fe40000000f00 */
[----:B------:R-:W-:Y:S02]  /*2490*/  @!P0 LEA.HI R29, R23, 0xffffffca, RZ, 0xc ;  /* 0xffffffca171d8811 */ /* 0x000fe400078f60ff */
[----:B------:R-:W-:Y:S01]  /*24a0*/  LOP3.LUT R13, R13, 0x800fffff, RZ, 0xc0, !PT ;  /* 0x800fffff0d0d7812 */ /* 0x000fe200078ec0ff */
[----:B------:R-:W-:Y:S02]  /*24b0*/  IMAD.MOV.U32 R14, RZ, RZ, R12 ;  /* 0x000000ffff0e7224 */ /* 0x000fe400078e000c */
[----:B------:R-:W-:Y:S01]  /*24c0*/  IMAD.MOV.U32 R12, RZ, RZ, RZ ;  /* 0x000000ffff0c7224 */ /* 0x000fe200078e00ff */
[----:B------:R-:W-:-:S04]  /*24d0*/  LOP3.LUT R15, R13, 0x3ff00000, RZ, 0xfc, !PT ;  /* 0x3ff000000d0f7812 */ /* 0x000fc800078efcff */
[----:B------:R-:W-:-:S13]  /*24e0*/  ISETP.GE.U32.AND P1, PT, R15, 0x3ff6a09f, PT ;  /* 0x3ff6a09f0f00780c */ /* 0x000fda0003f26070 */
[----:B------:R-:W-:-:S04]  /*24f0*/  @P1 VIADD R13, R15, 0xfff00000 ;  /* 0xfff000000f0d1836 */ /* 0x000fc80000000000 */
[----:B------:R-:W-:-:S06]  /*2500*/  @P1 IMAD.MOV.U32 R15, RZ, RZ, R13 ;  /* 0x000000ffff0f1224 */ /* 0x000fcc00078e000d */
[C---:B------:R-:W-:Y:S02]  /*2510*/  DADD R20, R14.reuse, 1 ;  /* 0x3ff000000e147429 */ /* 0x040fe40000000000 */
[----:B------:R-:W-:-:S04]  /*2520*/  DADD R14, R14, -1 ;  /* 0xbff000000e0e7429 */ /* 0x000fc80000000000 */
[----:B------:R-:W0:Y:S02]  /*2530*/  MUFU.RCP64H R13, R21 ;  /* 0x00000015000d7308 */ /* 0x000e240000001800 */
[----:B0-----:R-:W-:-:S08]  /*2540*/  DFMA R18, -R20, R12, 1 ;  /* 0x3ff000001412742b */ /* 0x001fd0000000010c */
[----:B------:R-:W-:-:S08]  /*2550*/  DFMA R18, R18, R18, R18 ;  /* 0x000000121212722b */ /* 0x000fd00000000012 */
[----:B------:R-:W-:-:S08]  /*2560*/  DFMA R18, R12, R18, R12 ;  /* 0x000000120c12722b */ /* 0x000fd0000000000c */
[----:B------:R-:W-:-:S08]  /*2570*/  DMUL R12, R14, R18 ;  /* 0x000000120e0c7228 */ /* 0x000fd00000000000 */
[----:B------:R-:W-:-:S08]  /*2580*/  DFMA R12, R14, R18, R12 ;  /* 0x000000120e0c722b */ /* 0x000fd0000000000c */
[----:B------:R-:W-:-:S08]  /*2590*/  DMUL R24, R12, R12 ;  /* 0x0000000c0c187228 */ /* 0x000fd00000000000 */
[----:B------:R-:W-:Y:S01]  /*25a0*/  DFMA R16, R24, UR8, R16 ;  /* 0x0000000818107c2b */ /* 0x000fe20008000010 */
[----:B------:R-:W-:Y:S01]  /*25b0*/  UMOV UR8, 0x75488a3f ;  /* 0x75488a3f00087882 */ /* 0x000fe20000000000 */
[----:B------:R-:W-:-:S06]  /*25c0*/  UMOV UR9, 0x3ef3b20a ;  /* 0x3ef3b20a00097882 */ /* 0x000fcc0000000000 */
[----:B------:R-:W-:Y:S01]  /*25d0*/  DFMA R20, R24, R16, UR8 ;  /* 0x0000000818147e2b */ /* 0x000fe20008000010 */
[----:B------:R-:W-:Y:S01]  /*25e0*/  UMOV UR8, 0xe4faecd5 ;  /* 0xe4faecd500087882 */ /* 0x000fe20000000000 */
[----:B------:R-:W-:Y:S01]  /*25f0*/  UMOV UR9, 0x3f1745cd ;  /* 0x3f1745cd00097882 */ /* 0x000fe20000000000 */
[----:B------:R-:W-:-:S05]  /*2600*/  DADD R16, R14, -R12 ;  /* 0x000000000e107229 */ /* 0x000fca000000080c */
[----:B------:R-:W-:Y:S01]  /*2610*/  DFMA R20, R24, R20, UR8 ;  /* 0x0000000818147e2b */ /* 0x000fe20008000014 */
[----:B------:R-:W-:Y:S01]  /*2620*/  UMOV UR8, 0x258a578b ;  /* 0x258a578b00087882 */ /* 0x000fe20000000000 */
[----:B------:R-:W-:Y:S01]  /*2630*/  UMOV UR9, 0x3f3c71c7 ;  /* 0x3f3c71c700097882 */ /* 0x000fe20000000000 */
[----:B------:R-:W-:-:S05]  /*2640*/  DADD R16, R16, R16 ;  /* 0x0000000010107229 */ /* 0x000fca0000000010 */
[----:B------:R-:W-:Y:S01]  /*2650*/  DFMA R20, R24, R20, UR8 ;  /* 0x0000000818147e2b */ /* 0x000fe20008000014 */
[----:B------:R-:W-:Y:S01]  /*2660*/  UMOV UR8, 0x9242b910 ;  /* 0x9242b91000087882 */ /* 0x000fe20000000000 */
[----:B------:R-:W-:Y:S01]  /*2670*/  UMOV UR9, 0x3f624924 ;  /* 0x3f62492400097882 */ /* 0x000fe20000000000 */
[----:B------:R-:W-:-:S05]  /*2680*/  DFMA R16, R14, -R12, R16 ;  /* 0x8000000c0e10722b */ /* 0x000fca0000000010 */
[----:B------:R-:W-:Y:S01]  /*2690*/  DFMA R20, R24, R20, UR8 ;  /* 0x0000000818147e2b */ /* 0x000fe20008000014 */
[----:B------:R-:W-:Y:S01]  /*26a0*/  UMOV UR8, 0x99999dfb ;  /* 0x99999dfb00087882 */ /* 0x000fe20000000000 */
[----:B------:R-:W-:Y:S01]  /*26b0*/  UMOV UR9, 0x3f899999 ;  /* 0x3f89999900097882 */ /* 0x000fe20000000000 */
[----:B------:R-:W-:-:S05]  /*26c0*/  DMUL R16, R18, R16 ;  /* 0x0000001012107228 */ /* 0x000fca0000000000 */
[----:B------:R-:W-:Y:S01]  /*26d0*/  DFMA R20, R24, R20, UR8 ;  /* 0x0000000818147e2b */ /* 0x000fe20008000014 */
[----:B------:R-:W-:Y:S01]  /*26e0*/  UMOV UR8, 0x55555555 ;  /* 0x5555555500087882 */ /* 0x000fe20000000000 */
[----:B------:R-:W-:-:S03]  /*26f0*/  UMOV UR9, 0x3fb55555 ;  /* 0x3fb5555500097882 */ /* 0x000fc60000000000 */
[----:B------:R-:W-:Y:S02]  /*2700*/  VIADD R23, R17, 0x100000 ;  /* 0x0010000011177836 */ /* 0x000fe40000000000 */
[----:B------:R-:W-:Y:S01]  /*2710*/  IMAD.MOV.U32 R22, RZ, RZ, R16 ;  /* 0x000000ffff167224 */ /* 0x000fe200078e0010 */
[----:B------:R-:W-:-:S08]  /*2720*/  DFMA R14, R24, R20, UR8 ;  /* 0x00000008180e7e2b */ /* 0x000fd00008000014 */
[----:B------:R-:W-:Y:S01]  /*2730*/  DADD R18, -R14, UR8 ;  /* 0x000000080e127e29 */ /* 0x000fe20008000100 */
[----:B------:R-:W-:Y:S01]  /*2740*/  UMOV UR8, 0xb9e7b0 ;  /* 0x00b9e7b000087882 */ /* 0x000fe20000000000 */
[----:B------:R-:W-:-:S06]  /*2750*/  UMOV UR9, 0x3c46a4cb ;  /* 0x3c46a4cb00097882 */ /* 0x000fcc0000000000 */
[----:B------:R-:W-:Y:S02]  /*2760*/  DFMA R18, R24, R20, R18 ;  /* 0x000000141812722b */ /* 0x000fe40000000012 */
[----:B------:R-:W-:-:S06]  /*2770*/  DMUL R20, R12, R12 ;  /* 0x0000000c0c147228 */ /* 0x000fcc0000000000 */
[----:B------:R-:W-:Y:S01]  /*2780*/  DADD R18, R18, -UR8 ;  /* 0x8000000812127e29 */ /* 0x000fe20008000000 */
[----:B------:R-:W-:Y:S01]  /*2790*/  UMOV UR8, 0x80000000 ;  /* 0x8000000000087882 */ /* 0x000fe20000000000 */
[----:B------:R-:W-:Y:S01]  /*27a0*/  DFMA R24, R12, R12, -R20 ;  /* 0x0000000c0c18722b */ /* 0x000fe20000000814 */
[----:B------:R-:W-:-:S07]  /*27b0*/  UMOV UR9, 0x43300000 ;  /* 0x4330000000097882 */ /* 0x000fce0000000000 */
[C---:B------:R-:W-:Y:S02]  /*27c0*/  DFMA R22, R12.reuse, R22, R24 ;  /* 0x000000160c16722b */ /* 0x040fe40000000018 */
[----:B------:R-:W-:-:S08]  /*27d0*/  DMUL R24, R12, R20 ;  /* 0x000000140c187228 */ /* 0x000fd00000000000 */
[----:B------:R-:W-:-:S08]  /*27e0*/  DFMA R26, R12, R20, -R24 ;  /* 0x000000140c1a722b */ /* 0x000fd00000000818 */
[----:B------:R-:W-:Y:S02]  /*27f0*/  DFMA R26, R16, R20, R26 ;  /* 0x00000014101a722b */ /* 0x000fe4000000001a */
[----:B------:R-:W-:-:S06]  /*2800*/  DADD R20, R14, R18 ;  /* 0x000000000e147229 */ /* 0x000fcc0000000012 */
[----:B------:R-:W-:Y:S02]  /*2810*/  DFMA R22, R12, R22, R26 ;  /* 0x000000160c16722b */ /* 0x000fe4000000001a */
[----:B------:R-:W-:-:S08]  /*2820*/  DADD R26, R14, -R20 ;  /* 0x000000000e1a7229 */ /* 0x000fd00000000814 */
[----:B------:R-:W-:Y:S02]  /*2830*/  DADD R26, R18, R26 ;  /* 0x00000000121a7229 */ /* 0x000fe4000000001a */
[----:B------:R-:W-:-:S08]  /*2840*/  DMUL R18, R20, R24 ;  /* 0x0000001814127228 */ /* 0x000fd00000000000 */
[----:B------:R-:W-:-:S08]  /*2850*/  DFMA R14, R20, R24, -R18 ;  /* 0x00000018140e722b */ /* 0x000fd00000000812 */
[----:B------:R-:W-:-:S08]  /*2860*/  DFMA R14, R20, R22, R14 ;  /* 0x00000016140e722b */ /* 0x000fd0000000000e */
[----:B------:R-:W-:-:S08]  /*2870*/  DFMA R26, R26, R24, R14 ;  /* 0x000000181a1a722b */ /* 0x000fd0000000000e */
[----:B------:R-:W-:-:S08]  /*2880*/  DADD R20, R18, R26 ;  /* 0x0000000012147229 */ /* 0x000fd0000000001a */
[--C-:B------:R-:W-:Y:S02]  /*2890*/  DADD R14, R12, R20.reuse ;  /* 0x000000000c0e7229 */ /* 0x100fe40000000014 */
[----:B------:R-:W-:-:S06]  /*28a0*/  DADD R18, R18, -R20 ;  /* 0x0000000012127229 */ /* 0x000fcc0000000814 */
[----:B------:R-:W-:Y:S02]  /*28b0*/  DADD R12, R12, -R14 ;  /* 0x000000000c0c7229 */ /* 0x000fe4000000080e */
[----:B------:R-:W-:-:S06]  /*28c0*/  DADD R18, R26, R18 ;  /* 0x000000001a127229 */ /* 0x000fcc0000000012 */
[----:B------:R-:W-:-:S08]  /*28d0*/  DADD R12, R20, R12 ;  /* 0x00000000140c7229 */ /* 0x000fd0000000000c */
[----:B------:R-:W-:Y:S01]  /*28e0*/  DADD R12, R18, R12 ;  /* 0x00000000120c7229 */ /* 0x000fe2000000000c */
[C---:B------:R-:W-:Y:S02]  /*28f0*/  VIADD R18, R29.reuse, 0xfffffc01 ;  /* 0xfffffc011d127836 */ /* 0x040fe40000000000 */
[----:B------:R-:W-:-:S05]  /*2900*/  @P1 VIADD R18, R29, 0xfffffc02 ;  /* 0xfffffc021d121836 */ /* 0x000fca0000000000 */
[----:B------:R-:W-:Y:S01]  /*2910*/  DADD R20, R16, R12 ;  /* 0x0000000010147229 */ /* 0x000fe2000000000c */
[----:B------:R-:W-:Y:S01]  /*2920*/  LOP3.LUT R12, R18, 0x80000000, RZ, 0x3c, !PT ;  /* 0x80000000120c7812 */ /* 0x000fe200078e3cff */
[----:B------:R-:W-:-:S06]  /*2930*/  IMAD.MOV.U32 R13, RZ, RZ, 0x43300000 ;  /* 0x43300000ff0d7424 */ /* 0x000fcc00078e00ff */
[----:B------:R-:W-:Y:S02]  /*2940*/  DADD R16, R14, R20 ;  /* 0x000000000e107229 */ /* 0x000fe40000000014 */
[----:B------:R-:W-:Y:S01]  /*2950*/  DADD R12, R12, -UR8 ;  /* 0x800000080c0c7e29 */ /* 0x000fe20008000000 */
[----:B------:R-:W-:Y:S01]  /*2960*/  UMOV UR8, 0xfefa39ef ;  /* 0xfefa39ef00087882 */ /* 0x000fe20000000000 */
[----:B------:R-:W-:-:S04]  /*2970*/  UMOV UR9, 0x3fe62e42 ;  /* 0x3fe62e4200097882 */ /* 0x000fc80000000000 */
[--C-:B------:R-:W-:Y:S02]  /*2980*/  DADD R22, R14, -R16.reuse ;  /* 0x000000000e167229 */ /* 0x100fe40000000810 */
[----:B------:R-:W-:-:S06]  /*2990*/  DFMA R18, R12, UR8, R16 ;  /* 0x000000080c127c2b */ /* 0x000fcc0008000010 */
[----:B------:R-:W-:Y:S02]  /*29a0*/  DADD R22, R20, R22 ;  /* 0x0000000014167229 */ /* 0x000fe40000000016 */
[----:B------:R-:W-:-:S08]  /*29b0*/  DFMA R14, R12, -UR8, R18 ;  /* 0x800000080c0e7c2b */ /* 0x000fd00008000012 */
[----:B------:R-:W-:-:S08]  /*29c0*/  DADD R14, -R16, R14 ;  /* 0x00000000100e7229 */ /* 0x000fd0000000010e */
[----:B------:R-:W-:-:S08]  /*29d0*/  DADD R14, R22, -R14 ;  /* 0x00000000160e7229 */ /* 0x000fd0000000080e */
[----:B------:R-:W-:-:S08]  /*29e0*/  DFMA R14, R12, UR12, R14 ;  /* 0x0000000c0c0e7c2b */ /* 0x000fd0000800000e */
[----:B------:R-:W-:-:S08]  /*29f0*/  DADD R12, R18, R14 ;  /* 0x00000000120c7229 */ /* 0x000fd0000000000e */
[----:B------:R-:W-:Y:S02]  /*2a00*/  DADD R18, R18, -R12 ;  /* 0x0000000012127229 */ /* 0x000fe4000000080c */
[----:B------:R-:W-:-:S06]  /*2a10*/  DMUL R22, R12, 2 ;  /* 0x400000000c167828 */ /* 0x000fcc0000000000 */
[----:B------:R-:W-:Y:S02]  /*2a20*/  DADD R18, R14, R18 ;  /* 0x000000000e127229 */ /* 0x000fe40000000012 */
[----:B------:R-:W-:Y:S01]  /*2a30*/  DFMA R20, R12, 2, -R22 ;  /* 0x400000000c14782b */ /* 0x000fe20000000816 */
[----:B------:R-:W-:Y:S01]  /*2a40*/  MOV R12, 0x652b82fe ;  /* 0x652b82fe000c7802 */ /* 0x000fe20000000f00 */
[----:B------:R-:W-:-:S06]  /*2a50*/  IMAD.MOV.U32 R13, RZ, RZ, 0x3ff71547 ;  /* 0x3ff71547ff0d7424 */ /* 0x000fcc00078e00ff */
[----:B------:R-:W-:-:S08]  /*2a60*/  DFMA R20, R18, 2, R20 ;  /* 0x400000001214782b */ /* 0x000fd00000000014 */
[----:B------:R-:W-:-:S08]  /*2a70*/  DADD R14, R22, R20 ;  /* 0x00000000160e7229 */ /* 0x000fd00000000014 */
[----:B------:R-:W-:Y:S02]  /*2a80*/  DFMA R12, R14, R12, 6.75539944105574400000e+15 ;  /* 0x433800000e0c742b */ /* 0x000fe4000000000c */
[----:B------:R-:W-:Y:S01]  /*2a90*/  FSETP.GEU.AND P0, PT, |R15|, 4.1917929649353027344, PT ;  /* 0x4086232b0f00780b */ /* 0x000fe20003f0e200 */
[----:B------:R-:W-:-:S05]  /*2aa0*/  DADD R22, R22, -R14 ;  /* 0x0000000016167229 */ /* 0x000fca000000080e */
[----:B------:R-:W-:-:S03]  /*2ab0*/  DADD R18, R12, -6.75539944105574400000e+15 ;  /* 0xc33800000c127429 */ /* 0x000fc60000000000 */
[----:B------:R-:W-:-:S05]  /*2ac0*/  DADD R20, R20, R22 ;  /* 0x0000000014147229 */ /* 0x000fca0000000016 */
        /* <DEDUP_REMOVED lines=34> */
[----:B------:R-:W-:-:S10]  /*2cf0*/  DFMA R18, R16, R18, 1 ;  /* 0x3ff000001012742b */ /* 0x000fd40000000012 */
[----:B------:R-:W-:Y:S02]  /*2d00*/  IMAD R17, R12, 0x100000, R19 ;  /* 0x001000000c117824 */ /* 0x000fe400078e0213 */
[----:B------:R-:W-:Y:S01]  /*2d10*/  IMAD.MOV.U32 R16, RZ, RZ, R18 ;  /* 0x000000ffff107224 */ /* 0x000fe200078e0012 */
[----:B------:R-:W-:Y:S06]  /*2d20*/  @!P0 BRA `(.L_x_39) ;  /* 0x0000000000308947 */ /* 0x000fec0003800000 */
        /* <DEDUP_REMOVED lines=12> */
.L_x_39:
[----:B------:R-:W-:Y:S01]  /*2df0*/  DFMA R20, R20, R16, R16 ;  /* 0x000000101414722b */ /* 0x000fe20000000010 */
[----:B------:R-:W-:Y:S01]  /*2e00*/  IMAD.MOV.U32 R29, RZ, RZ, 0x0 ;  /* 0x00000000ff1d7424 */ /* 0x000fe200078e00ff */
[----:B------:R-:W-:-:S08]  /*2e10*/  DSETP.NEU.AND P0, PT, |R16|, +INF , PT ;  /* 0x7ff000001000742a */ /* 0x000fd00003f0d200 */
[----:B------:R-:W-:Y:S02]  /*2e20*/  FSEL R12, R16, R20, !P0 ;  /* 0x00000014100c7208 */ /* 0x000fe40004000000 */
[----:B------:R-:W-:Y:S01]  /*2e30*/  FSEL R16, R17, R21, !P0 ;  /* 0x0000001511107208 */ /* 0x000fe20004000000 */
[----:B------:R-:W-:Y:S06]  /*2e40*/  RET.REL.NODEC R28 `(_Z3KDEPKdPdii) ;  /* 0xffffffd01c6c7950 */ /* 0x000fec0003c3ffff */
.L_x_40:
[----:B------:R-:W-:-:S00]  /*2e50*/  BRA `(.L_x_40) ;  /* 0xfffffffc00fc7947 */ /* 0x000fc0000383ffff */
[----:B------:R-:W-:-:S00]  /*2e60*/  NOP ;  /* 0x0000000000007918 */ /* 0x000fc00000000000 */
        /* <DEDUP_REMOVED lines=9> */
.L_x_42:


//--------------------- .nv.shared.reserved.0     --------------------------
	.section	.nv.shared.reserved.0,"aw",@nobits
	.weak		__nv_reservedSMEM_offset_0_alias
	.size		__nv_reservedSMEM_offset_0_alias, 0, 64
	.other		__nv_reservedSMEM_offset_0_alias,@"STO_CUDA_RESERVED_SHARED STV_DEFAULT"
__nv_reservedSMEM_offset_0_alias:
	.zero		0
	.zero		64


//--------------------- .nv.constant0._Z3KDEPKdPdii --------------------------
	.section	.nv.constant0._Z3KDEPKdPdii,"a",@progbits
	.sectionflags	@""
	.align	4
.nv.constant0._Z3KDEPKdPdii:
	.zero		920


//--------------------- SYMBOLS --------------------------

	.type		.nv.reservedSmem.offset0,@object
	.size		.nv.reservedSmem.offset0,0x4
